	.target	sm_100a

	.elftype	@"ET_EXEC"


//--------------------- .note.nv.tkinfo           --------------------------
	.section	.note.nv.tkinfo,"",@"SHT_NOTE"
	.sectionflags	@"SHF_NOTE_NV_TKINFO"
	.tkinfo
        /*0018*/ 	.word	0x00000002
        /*0030*/ 	.string	""
        /*0030*/ 	.string	"ptxas"
        /*0030*/ 	.string	"Cuda compilation tools, release 13.0, V13.0.88"
        /*0030*/ 	.string	"Build cuda_13.0.r13.0/compiler.36424714_0"
        /*0030*/ 	.string	"-arch sm_100a -m 64 "



//--------------------- .note.nv.cuinfo           --------------------------
	.section	.note.nv.cuinfo,"",@"SHT_NOTE"
	.sectionflags	@"SHF_NOTE_NV_CUINFO"
        /*0018*/ 	.short	0x0002
        /*001a*/ 	.short	0x0064
        /*001c*/ 	.short	0x0082
	.zero		2


//--------------------- .nv.info                  --------------------------
	.section	.nv.info,"",@"SHT_CUDA_INFO"
	.align	4


	//----- nvinfo : EIATTR_REGCOUNT
	.align		4
        /*0000*/ 	.byte	0x04, 0x2f
        /*0002*/ 	.short	(.L_19 - .L_18)
	.align		4
.L_18:
        /*0004*/ 	.word	index@(_ZN7cutlass13device_kernelINS_4conv6kernel13ConvUniversalINS1_16ConvProblemShapeILNS1_8OperatorE0ELi3EEENS1_10collective14CollectiveConvINS1_47MainloopSm100TmaUmmaWarpSpecializedImplicitGemmILS5_0ELi13ELi3ELi1ELi2EN4cute5tupleIJNSA_1CILi2EEENSC_ILi1EEESE_EEEEENSB_IJNSC_ILi64EEESH_NSB_IJSH_EEEEEENS_10bfloat16_tESK_NSA_8TiledMMAINSA_8MMA_AtomIJNSA_20SM100_MMA_F16BF16_SSISK_SK_fLi64ELi64ELNSA_4UMMA5MajorE0ELSP_0ELNSO_7ScaleInE0ELSQ_0EEEEEENSA_6LayoutINSB_IJSE_SE_SE_EEENSB_IJNSC_ILi0EEESV_SV_EEEEENSB_IJNSA_10UnderscoreESY_SY_EEEEENS7_6detail27Sm100ImplicitGemmTileTraitsINSA_20SM90_TMA_LOAD_IM2COLENSA_14ComposedLayoutINSA_7SwizzleILi3ELi4ELi3EEENSA_18smem_ptr_flag_bitsILi16EEENST_INSB_IJNSC_ILi8EEESH_EEENSB_IJSH_SE_EEEEEEEvEENS12_INSA_23SM90_TMA_LOAD_MULTICASTES1D_vEEEENS_8epilogue10collective18CollectiveEpilogueINS1I_23Sm100TmaWarpSpecializedILi3ELi2ELi16ELb1ELb0EEEJSJ_NSB_IJNST_ISH_SE_EENST_INSC_ILi32EEESE_EEEEESK_NSB_IJNSB_IJllllEEESE_SV_EEESK_S1S_NS1I_6fusion15FusionCallbacksIS1M_NS1T_17LinearCombinationISK_fSK_fLNS_15FloatRoundStyleE2EEESJ_S1Q_JEEENSA_5SM1004TMEM4LOAD26SM100_TMEM_LOAD_16dp256b4xES13_NS14_INS15_ILi2ELi4ELi3EEES18_NST_INSB_IJS19_S1O_EEENSB_IJS1O_SE_EEEEEEENSA_17SM75_U32x4_LDSM_NENSA_21SM90_TMA_STORE_IM2COLES27_NSA_17SM90_U32x4_STSM_NENSA_39AutoVectorizingCopyWithAssumedAlignmentILi128EEEEEEvvEEEEvNT_6ParamsE)
        /*0008*/ 	.word	0x00000047


	//----- nvinfo : EIATTR_FRAME_SIZE
	.align		4
.L_19:
        /*000c*/ 	.byte	0x04, 0x11
        /*000e*/ 	.short	(.L_21 - .L_20)
	.align		4
.L_20:
        /*0010*/ 	.word	index@($__internal_2_$__cuda_sm10x_tcgen05_guardrail_trap_unallocated_columns_being_dealloced)
        /*0014*/ 	.word	0x00000008


	//----- nvinfo : EIATTR_FRAME_SIZE
	.align		4
.L_21:
        /*0018*/ 	.byte	0x04, 0x11
        /*001a*/ 	.short	(.L_23 - .L_22)
	.align		4
.L_22:
        /*001c*/ 	.word	index@($__internal_1_$__cuda_sm10x_tcgen05_guardrail_trap_phase_invalid_during_alloc)
        /*0020*/ 	.word	0x00000008


	//----- nvinfo : EIATTR_FRAME_SIZE
	.align		4
.L_23:
        /*0024*/ 	.byte	0x04, 0x11
        /*0026*/ 	.short	(.L_25 - .L_24)
	.align		4
.L_24:
        /*0028*/ 	.word	index@($__internal_0_$__cuda_sm10x_tcgen05_guardrail_trap_col_being_dealloced_not_returned_by_alloc)
        /*002c*/ 	.word	0x00000008


	//----- nvinfo : EIATTR_FRAME_SIZE
	.align		4
.L_25:
        /*0030*/ 	.byte	0x04, 0x11
        /*0032*/ 	.short	(.L_27 - .L_26)
	.align		4
.L_26:
        /*0034*/ 	.word	index@(_ZN7cutlass13device_kernelINS_4conv6kernel13ConvUniversalINS1_16ConvProblemShapeILNS1_8OperatorE0ELi3EEENS1_10collective14CollectiveConvINS1_47MainloopSm100TmaUmmaWarpSpecializedImplicitGemmILS5_0ELi13ELi3ELi1ELi2EN4cute5tupleIJNSA_1CILi2EEENSC_ILi1EEESE_EEEEENSB_IJNSC_ILi64EEESH_NSB_IJSH_EEEEEENS_10bfloat16_tESK_NSA_8TiledMMAINSA_8MMA_AtomIJNSA_20SM100_MMA_F16BF16_SSISK_SK_fLi64ELi64ELNSA_4UMMA5MajorE0ELSP_0ELNSO_7ScaleInE0ELSQ_0EEEEEENSA_6LayoutINSB_IJSE_SE_SE_EEENSB_IJNSC_ILi0EEESV_SV_EEEEENSB_IJNSA_10UnderscoreESY_SY_EEEEENS7_6detail27Sm100ImplicitGemmTileTraitsINSA_20SM90_TMA_LOAD_IM2COLENSA_14ComposedLayoutINSA_7SwizzleILi3ELi4ELi3EEENSA_18smem_ptr_flag_bitsILi16EEENST_INSB_IJNSC_ILi8EEESH_EEENSB_IJSH_SE_EEEEEEEvEENS12_INSA_23SM90_TMA_LOAD_MULTICASTES1D_vEEEENS_8epilogue10collective18CollectiveEpilogueINS1I_23Sm100TmaWarpSpecializedILi3ELi2ELi16ELb1ELb0EEEJSJ_NSB_IJNST_ISH_SE_EENST_INSC_ILi32EEESE_EEEEESK_NSB_IJNSB_IJllllEEESE_SV_EEESK_S1S_NS1I_6fusion15FusionCallbacksIS1M_NS1T_17LinearCombinationISK_fSK_fLNS_15FloatRoundStyleE2EEESJ_S1Q_JEEENSA_5SM1004TMEM4LOAD26SM100_TMEM_LOAD_16dp256b4xES13_NS14_INS15_ILi2ELi4ELi3EEES18_NST_INSB_IJS19_S1O_EEENSB_IJS1O_SE_EEEEEEENSA_17SM75_U32x4_LDSM_NENSA_21SM90_TMA_STORE_IM2COLES27_NSA_17SM90_U32x4_STSM_NENSA_39AutoVectorizingCopyWithAssumedAlignmentILi128EEEEEEvvEEEEvNT_6ParamsE)
        /*0038*/ 	.word	0x00000008


	//----- nvinfo : EIATTR_MIN_STACK_SIZE
	.align		4
.L_27:
        /*003c*/ 	.byte	0x04, 0x12
        /*003e*/ 	.short	(.L_29 - .L_28)
	.align		4
.L_28:
        /*0040*/ 	.word	index@(_ZN7cutlass13device_kernelINS_4conv6kernel13ConvUniversalINS1_16ConvProblemShapeILNS1_8OperatorE0ELi3EEENS1_10collective14CollectiveConvINS1_47MainloopSm100TmaUmmaWarpSpecializedImplicitGemmILS5_0ELi13ELi3ELi1ELi2EN4cute5tupleIJNSA_1CILi2EEENSC_ILi1EEESE_EEEEENSB_IJNSC_ILi64EEESH_NSB_IJSH_EEEEEENS_10bfloat16_tESK_NSA_8TiledMMAINSA_8MMA_AtomIJNSA_20SM100_MMA_F16BF16_SSISK_SK_fLi64ELi64ELNSA_4UMMA5MajorE0ELSP_0ELNSO_7ScaleInE0ELSQ_0EEEEEENSA_6LayoutINSB_IJSE_SE_SE_EEENSB_IJNSC_ILi0EEESV_SV_EEEEENSB_IJNSA_10UnderscoreESY_SY_EEEEENS7_6detail27Sm100ImplicitGemmTileTraitsINSA_20SM90_TMA_LOAD_IM2COLENSA_14ComposedLayoutINSA_7SwizzleILi3ELi4ELi3EEENSA_18smem_ptr_flag_bitsILi16EEENST_INSB_IJNSC_ILi8EEESH_EEENSB_IJSH_SE_EEEEEEEvEENS12_INSA_23SM90_TMA_LOAD_MULTICASTES1D_vEEEENS_8epilogue10collective18CollectiveEpilogueINS1I_23Sm100TmaWarpSpecializedILi3ELi2ELi16ELb1ELb0EEEJSJ_NSB_IJNST_ISH_SE_EENST_INSC_ILi32EEESE_EEEEESK_NSB_IJNSB_IJllllEEESE_SV_EEESK_S1S_NS1I_6fusion15FusionCallbacksIS1M_NS1T_17LinearCombinationISK_fSK_fLNS_15FloatRoundStyleE2EEESJ_S1Q_JEEENSA_5SM1004TMEM4LOAD26SM100_TMEM_LOAD_16dp256b4xES13_NS14_INS15_ILi2ELi4ELi3EEES18_NST_INSB_IJS19_S1O_EEENSB_IJS1O_SE_EEEEEEENSA_17SM75_U32x4_LDSM_NENSA_21SM90_TMA_STORE_IM2COLES27_NSA_17SM90_U32x4_STSM_NENSA_39AutoVectorizingCopyWithAssumedAlignmentILi128EEEEEEvvEEEEvNT_6ParamsE)
        /*0044*/ 	.word	0x00000008
.L_29:


//--------------------- .nv.compat                --------------------------
	.section	.nv.compat,"",@"SHT_CUDA_COMPAT_INFO"
	.align	4
        /*0000*/ 	.byte	0x02, 0x09, 0x01, 0x00, 0x02, 0x02, 0x02, 0x00, 0x02, 0x05, 0x05, 0x00, 0x03, 0x07, 0x01, 0x01
        /*0010*/ 	.byte	0x02, 0x03, 0x01, 0x00, 0x02, 0x06, 0x01, 0x00, 0x04, 0x0b, 0x08, 0x00, 0x09, 0x00, 0x00, 0x00
        /*0020*/ 	.byte	0x00, 0x00, 0x00, 0x00


//--------------------- .nv.info._ZN7cutlass13device_kernelINS_4conv6kernel13ConvUniversalINS1_16ConvProblemShapeILNS1_8OperatorE0ELi3EEENS1_10collective14CollectiveConvINS1_47MainloopSm100TmaUmmaWarpSpecializedImplicitGemmILS5_0ELi13ELi3ELi1ELi2EN4cute5tupleIJNSA_1CILi2EEENSC_ILi1EEESE_EEEEENSB_IJNSC_ILi64EEESH_NSB_IJSH_EEEEEENS_10bfloat16_tESK_NSA_8TiledMMAINSA_8MMA_AtomIJNSA_20SM100_MMA_F16BF16_SSISK_SK_fLi64ELi64ELNSA_4UMMA5MajorE0ELSP_0ELNSO_7ScaleInE0ELSQ_0EEEEEENSA_6LayoutINSB_IJSE_SE_SE_EEENSB_IJNSC_ILi0EEESV_SV_EEEEENSB_IJNSA_10UnderscoreESY_SY_EEEEENS7_6detail27Sm100ImplicitGemmTileTraitsINSA_20SM90_TMA_LOAD_IM2COLENSA_14ComposedLayoutINSA_7SwizzleILi3ELi4ELi3EEENSA_18smem_ptr_flag_bitsILi16EEENST_INSB_IJNSC_ILi8EEESH_EEENSB_IJSH_SE_EEEEEEEvEENS12_INSA_23SM90_TMA_LOAD_MULTICASTES1D_vEEEENS_8epilogue10collective18CollectiveEpilogueINS1I_23Sm100TmaWarpSpecializedILi3ELi2ELi16ELb1ELb0EEEJSJ_NSB_IJNST_ISH_SE_EENST_INSC_ILi32EEESE_EEEEESK_NSB_IJNSB_IJllllEEESE_SV_EEESK_S1S_NS1I_6fusion15FusionCallbacksIS1M_NS1T_17LinearCombinationISK_fSK_fLNS_15FloatRoundStyleE2EEESJ_S1Q_JEEENSA_5SM1004TMEM4LOAD26SM100_TMEM_LOAD_16dp256b4xES13_NS14_INS15_ILi2ELi4ELi3EEES18_NST_INSB_IJS19_S1O_EEENSB_IJS1O_SE_EEEEEEENSA_17SM75_U32x4_LDSM_NENSA_21SM90_TMA_STORE_IM2COLES27_NSA_17SM90_U32x4_STSM_NENSA_39AutoVectorizingCopyWithAssumedAlignmentILi128EEEEEEvvEEEEvNT_6ParamsE --------------------------
	.section	.nv.info._ZN7cutlass13device_kernelINS_4conv6kernel13ConvUniversalINS1_16ConvProblemShapeILNS1_8OperatorE0ELi3EEENS1_10collective14CollectiveConvINS1_47MainloopSm100TmaUmmaWarpSpecializedImplicitGemmILS5_0ELi13ELi3ELi1ELi2EN4cute5tupleIJNSA_1CILi2EEENSC_ILi1EEESE_EEEEENSB_IJNSC_ILi64EEESH_NSB_IJSH_EEEEEENS_10bfloat16_tESK_NSA_8TiledMMAINSA_8MMA_AtomIJNSA_20SM100_MMA_F16BF16_SSISK_SK_fLi64ELi64ELNSA_4UMMA5MajorE0ELSP_0ELNSO_7ScaleInE0ELSQ_0EEEEEENSA_6LayoutINSB_IJSE_SE_SE_EEENSB_IJNSC_ILi0EEESV_SV_EEEEENSB_IJNSA_10UnderscoreESY_SY_EEEEENS7_6detail27Sm100ImplicitGemmTileTraitsINSA_20SM90_TMA_LOAD_IM2COLENSA_14ComposedLayoutINSA_7SwizzleILi3ELi4ELi3EEENSA_18smem_ptr_flag_bitsILi16EEENST_INSB_IJNSC_ILi8EEESH_EEENSB_IJSH_SE_EEEEEEEvEENS12_INSA_23SM90_TMA_LOAD_MULTICASTES1D_vEEEENS_8epilogue10collective18CollectiveEpilogueINS1I_23Sm100TmaWarpSpecializedILi3ELi2ELi16ELb1ELb0EEEJSJ_NSB_IJNST_ISH_SE_EENST_INSC_ILi32EEESE_EEEEESK_NSB_IJNSB_IJllllEEESE_SV_EEESK_S1S_NS1I_6fusion15FusionCallbacksIS1M_NS1T_17LinearCombinationISK_fSK_fLNS_15FloatRoundStyleE2EEESJ_S1Q_JEEENSA_5SM1004TMEM4LOAD26SM100_TMEM_LOAD_16dp256b4xES13_NS14_INS15_ILi2ELi4ELi3EEES18_NST_INSB_IJS19_S1O_EEENSB_IJS1O_SE_EEEEEEENSA_17SM75_U32x4_LDSM_NENSA_21SM90_TMA_STORE_IM2COLES27_NSA_17SM90_U32x4_STSM_NENSA_39AutoVectorizingCopyWithAssumedAlignmentILi128EEEEEEvvEEEEvNT_6ParamsE,"",@"SHT_CUDA_INFO"
	.sectionflags	@""
	.align	4


	//----- nvinfo : EIATTR_CUDA_API_VERSION
	.align		4
        /*0000*/ 	.byte	0x04, 0x37
        /*0002*/ 	.short	(.L_31 - .L_30)
.L_30:
        /*0004*/ 	.word	0x00000082


	//----- nvinfo : EIATTR_KPARAM_INFO
	.align		4
.L_31:
        /*0008*/ 	.byte	0x04, 0x17
        /*000a*/ 	.short	(.L_33 - .L_32)
.L_32:
        /*000c*/ 	.word	0x00000000
        /*0010*/ 	.short	0x0000
        /*0012*/ 	.short	0x0000
        /*0014*/ 	.byte	0x00, 0xf0, 0x01, 0x24


	//----- nvinfo : EIATTR_AT_ENTRY_FRAGMENTS
	.align		4
.L_33:
        /*0018*/ 	.byte	0x04, 0x4f
        /*001a*/ 	.short	(.L_35 - .L_34)


	//   ....[0]....
.L_34:
        /*001c*/ 	.word	0x00000006


	//----- nvinfo : EIATTR_RESERVED_SMEM_USED
	.align		4
.L_35:
        /*0020*/ 	.byte	0x01, 0x41
	.zero		2


	//----- nvinfo : EIATTR_SPARSE_MMA_MASK
	.align		4
        /*0024*/ 	.byte	0x03, 0x50
        /*0026*/ 	.short	0x0000


	//----- nvinfo : EIATTR_TCGEN05_1CTA_USED
	.align		4
        /*0028*/ 	.byte	0x01, 0x51
	.zero		2


	//----- nvinfo : EIATTR_MAXREG_COUNT
	.align		4
        /*002c*/ 	.byte	0x03, 0x1b
        /*002e*/ 	.short	0x00ff


	//----- nvinfo : EIATTR_NUM_BARRIERS
	.align		4
        /*0030*/ 	.byte	0x02, 0x4c
        /*0032*/ 	.byte	0x07
	.zero		1


	//----- nvinfo : EIATTR_EXTERNS
	.align		4
        /*0034*/ 	.byte	0x04, 0x0f
        /*0036*/ 	.short	(.L_37 - .L_36)


	//   ....[0]....
	.align		4
.L_36:
        /*0038*/ 	.word	index@(__assertfail)


	//----- nvinfo : EIATTR_MERCURY_ISA_VERSION
	.align		4
.L_37:
        /*003c*/ 	.byte	0x03, 0x5f
        /*003e*/ 	.short	0x0101


	//----- nvinfo : EIATTR_INT_WARP_WIDE_INSTR_OFFSETS
	.align		4
        /*0040*/ 	.byte	0x04, 0x31
        /*0042*/ 	.short	(.L_39 - .L_38)


	//   ....[0]....
.L_38:
        /*0044*/ 	.word	0x000044a0


	//   ....[1]....
        /*0048*/ 	.word	0x000044c0


	//   ....[2]....
        /*004c*/ 	.word	0x000044f0


	//   ....[3]....
        /*0050*/ 	.word	0x00005220


	//   ....[4]....
        /*0054*/ 	.word	0x00005350


	//   ....[5]....
        /*0058*/ 	.word	0x000054e0


	//   ....[6]....
        /*005c*/ 	.word	0x00005590


	//----- nvinfo : EIATTR_COOP_GROUP_MASK_REGIDS
	.align		4
.L_39:
        /*0060*/ 	.byte	0x04, 0x29
        /*0062*/ 	.short	(.L_41 - .L_40)


	//   ....[0]....
.L_40:
        /*0064*/ 	.word	0xffffffff


	//   ....[1]....
        /*0068*/ 	.word	0xffffffff


	//   ....[2]....
        /*006c*/ 	.word	0xffffffff


	//   ....[3]....
        /*0070*/ 	.word	0xffffffff


	//   ....[4]....
        /*0074*/ 	.word	0xffffffff


	//   ....[5]....
        /*0078*/ 	.word	0xffffffff


	//   ....[6]....
        /*007c*/ 	.word	0xffffffff


	//   ....[7]....
        /*0080*/ 	.word	0xffffffff


	//   ....[8]....
        /*0084*/ 	.word	0xffffffff


	//   ....[9]....
        /*0088*/ 	.word	0xffffffff


	//   ....[10]....
        /*008c*/ 	.word	0xffffffff


	//   ....[11]....
        /*0090*/ 	.word	0xffffffff


	//   ....[12]....
        /*0094*/ 	.word	0xffffffff


	//----- nvinfo : EIATTR_COOP_GROUP_INSTR_OFFSETS
	.align		4
.L_41:
        /*0098*/ 	.byte	0x04, 0x28
        /*009a*/ 	.short	(.L_43 - .L_42)


	//   ....[0]....
.L_42:
        /*009c*/ 	.word	0x00000090


	//   ....[1]....
        /*00a0*/ 	.word	0x00000500


	//   ....[2]....
        /*00a4*/ 	.word	0x000007e0


	//   ....[3]....
        /*00a8*/ 	.word	0x00000960


	//   ....[4]....
        /*00ac*/ 	.word	0x00000a60


	//   ....[5]....
        /*00b0*/ 	.word	0x00000bb0


	//   ....[6]....
        /*00b4*/ 	.word	0x00000db0


	//   ....[7]....
        /*00b8*/ 	.word	0x00002690


	//   ....[8]....
        /*00bc*/ 	.word	0x000037b0


	//   ....[9]....
        /*00c0*/ 	.word	0x000039c0


	//   ....[10]....
        /*00c4*/ 	.word	0x000039f0


	//   ....[11]....
        /*00c8*/ 	.word	0x00004380


	//   ....[12]....
        /*00cc*/ 	.word	0x000045c0


	//----- nvinfo : EIATTR_VRC_CTA_INIT_COUNT
	.align		4
.L_43:
        /*00d0*/ 	.byte	0x02, 0x4a
        /*00d2*/ 	.byte	0x80
	.zero		1


	//----- nvinfo : EIATTR_SYSCALL_OFFSETS
	.align		4
        /*00d4*/ 	.byte	0x04, 0x46
        /*00d6*/ 	.short	(.L_45 - .L_44)


	//   ....[0]....
.L_44:
        /*00d8*/ 	.word	0x000062b0


	//   ....[1]....
        /*00dc*/ 	.word	0x000063a0


	//   ....[2]....
        /*00e0*/ 	.word	0x00006d50


	//   ....[3]....
        /*00e4*/ 	.word	0x000076d0


	//----- nvinfo : EIATTR_MBARRIER_INSTR_OFFSETS
	.align		4
.L_45:
        /*00e8*/ 	.byte	0x04, 0x39
        /*00ea*/ 	.short	(.L_47 - .L_46)


	//   ....[0]....
.L_46:
        /*00ec*/ 	.word	0x00000620
        /*00f0*/ 	.word	0x000000ff
        /*00f4*/ 	.word	0x00000000
        /*00f8*/ 	.short	0x0100
        /*00fa*/ 	.byte	0x04
	.zero		1


	//   ....[1]....
        /*00fc*/ 	.word	0x00000630
        /*0100*/ 	.word	0x000000ff
        /*0104*/ 	.word	0x00000068
        /*0108*/ 	.short	0x0100
        /*010a*/ 	.byte	0x04
	.zero		1


	//   ....[2]....
        /*010c*/ 	.word	0x00000640
        /*0110*/ 	.word	0x000000ff
        /*0114*/ 	.word	0x00000008
        /*0118*/ 	.short	0x0100
        /*011a*/ 	.byte	0x04
	.zero		1


	//   ....[3]....
        /*011c*/ 	.word	0x00000650
        /*0120*/ 	.word	0x000000ff
        /*0124*/ 	.word	0x00000070
        /*0128*/ 	.short	0x0100
        /*012a*/ 	.byte	0x04
	.zero		1


	//   ....[4]....
        /*012c*/ 	.word	0x00000660
        /*0130*/ 	.word	0x000000ff
        /*0134*/ 	.word	0x00000010
        /*0138*/ 	.short	0x0100
        /*013a*/ 	.byte	0x04
	.zero		1


	//   ....[5]....
        /*013c*/ 	.word	0x00000670
        /*0140*/ 	.word	0x000000ff
        /*0144*/ 	.word	0x00000078
        /*0148*/ 	.short	0x0100
        /*014a*/ 	.byte	0x04
	.zero		1


	//   ....[6]....
        /*014c*/ 	.word	0x00000680
        /*0150*/ 	.word	0x000000ff
        /*0154*/ 	.word	0x00000018
        /*0158*/ 	.short	0x0100
        /*015a*/ 	.byte	0x04
	.zero		1


	//   ....[7]....
        /*015c*/ 	.word	0x00000690
        /*0160*/ 	.word	0x000000ff
        /*0164*/ 	.word	0x00000080
        /*0168*/ 	.short	0x0100
        /*016a*/ 	.byte	0x04
	.zero		1


	//   ....[8]....
        /*016c*/ 	.word	0x000006a0
        /*0170*/ 	.word	0x000000ff
        /*0174*/ 	.word	0x00000020
        /*0178*/ 	.short	0x0100
        /*017a*/ 	.byte	0x04
	.zero		1


	//   ....[9]....
        /*017c*/ 	.word	0x000006b0
        /*0180*/ 	.word	0x000000ff
        /*0184*/ 	.word	0x00000088
        /*0188*/ 	.short	0x0100
        /*018a*/ 	.byte	0x04
	.zero		1


	//   ....[10]....
        /*018c*/ 	.word	0x000006c0
        /*0190*/ 	.word	0x000000ff
        /*0194*/ 	.word	0x00000028
        /*0198*/ 	.short	0x0100
        /*019a*/ 	.byte	0x04
	.zero		1


	//   ....[11]....
        /*019c*/ 	.word	0x000006d0
        /*01a0*/ 	.word	0x000000ff
        /*01a4*/ 	.word	0x00000090
        /*01a8*/ 	.short	0x0100
        /*01aa*/ 	.byte	0x04
	.zero		1


	//   ....[12]....
        /*01ac*/ 	.word	0x000006e0
        /*01b0*/ 	.word	0x000000ff
        /*01b4*/ 	.word	0x00000030
        /*01b8*/ 	.short	0x0100
        /*01ba*/ 	.byte	0x04
	.zero		1


	//   ....[13]....
        /*01bc*/ 	.word	0x000006f0
        /*01c0*/ 	.word	0x000000ff
        /*01c4*/ 	.word	0x00000098
        /*01c8*/ 	.short	0x0100
        /*01ca*/ 	.byte	0x04
	.zero		1


	//   ....[14]....
        /*01cc*/ 	.word	0x00000700
        /*01d0*/ 	.word	0x000000ff
        /*01d4*/ 	.word	0x00000038
        /*01d8*/ 	.short	0x0100
        /*01da*/ 	.byte	0x04
	.zero		1


	//   ....[15]....
        /*01dc*/ 	.word	0x00000710
        /*01e0*/ 	.word	0x000000ff
        /*01e4*/ 	.word	0x000000a0
        /*01e8*/ 	.short	0x0100
        /*01ea*/ 	.byte	0x04
	.zero		1


	//   ....[16]....
        /*01ec*/ 	.word	0x00000720
        /*01f0*/ 	.word	0x000000ff
        /*01f4*/ 	.word	0x00000040
        /*01f8*/ 	.short	0x0100
        /*01fa*/ 	.byte	0x04
	.zero		1


	//   ....[17]....
        /*01fc*/ 	.word	0x00000730
        /*0200*/ 	.word	0x000000ff
        /*0204*/ 	.word	0x000000a8
        /*0208*/ 	.short	0x0100
        /*020a*/ 	.byte	0x04
	.zero		1


	//   ....[18]....
        /*020c*/ 	.word	0x00000740
        /*0210*/ 	.word	0x000000ff
        /*0214*/ 	.word	0x00000048
        /*0218*/ 	.short	0x0100
        /*021a*/ 	.byte	0x04
	.zero		1


	//   ....[19]....
        /*021c*/ 	.word	0x00000750
        /*0220*/ 	.word	0x000000ff
        /*0224*/ 	.word	0x000000b0
        /*0228*/ 	.short	0x0100
        /*022a*/ 	.byte	0x04
	.zero		1


	//   ....[20]....
        /*022c*/ 	.word	0x00000760
        /*0230*/ 	.word	0x000000ff
        /*0234*/ 	.word	0x00000050
        /*0238*/ 	.short	0x0100
        /*023a*/ 	.byte	0x04
	.zero		1


	//   ....[21]....
        /*023c*/ 	.word	0x00000770
        /*0240*/ 	.word	0x000000ff
        /*0244*/ 	.word	0x000000b8
        /*0248*/ 	.short	0x0100
        /*024a*/ 	.byte	0x04
	.zero		1


	//   ....[22]....
        /*024c*/ 	.word	0x00000780
        /*0250*/ 	.word	0x000000ff
        /*0254*/ 	.word	0x00000058
        /*0258*/ 	.short	0x0100
        /*025a*/ 	.byte	0x04
	.zero		1


	//   ....[23]....
        /*025c*/ 	.word	0x00000790
        /*0260*/ 	.word	0x000000ff
        /*0264*/ 	.word	0x000000c0
        /*0268*/ 	.short	0x0100
        /*026a*/ 	.byte	0x04
	.zero		1


	//   ....[24]....
        /*026c*/ 	.word	0x000007a0
        /*0270*/ 	.word	0x000000ff
        /*0274*/ 	.word	0x00000060
        /*0278*/ 	.short	0x0100
        /*027a*/ 	.byte	0x04
	.zero		1


	//   ....[25]....
        /*027c*/ 	.word	0x000007b0
        /*0280*/ 	.word	0x000000ff
        /*0284*/ 	.word	0x000000c8
        /*0288*/ 	.short	0x0100
        /*028a*/ 	.byte	0x04
	.zero		1


	//   ....[26]....
        /*028c*/ 	.word	0x000008f0
        /*0290*/ 	.word	0x000000ff
        /*0294*/ 	.word	0x000000d0
        /*0298*/ 	.short	0x0100
        /*029a*/ 	.byte	0x04
	.zero		1


	//   ....[27]....
        /*029c*/ 	.word	0x00000900
        /*02a0*/ 	.word	0x000000ff
        /*02a4*/ 	.word	0x000000e8
        /*02a8*/ 	.short	0x0100
        /*02aa*/ 	.byte	0x04
	.zero		1


	//   ....[28]....
        /*02ac*/ 	.word	0x00000910
        /*02b0*/ 	.word	0x000000ff
        /*02b4*/ 	.word	0x000000d8
        /*02b8*/ 	.short	0x0100
        /*02ba*/ 	.byte	0x04
	.zero		1


	//   ....[29]....
        /*02bc*/ 	.word	0x00000920
        /*02c0*/ 	.word	0x000000ff
        /*02c4*/ 	.word	0x000000f0
        /*02c8*/ 	.short	0x0100
        /*02ca*/ 	.byte	0x04
	.zero		1


	//   ....[30]....
        /*02cc*/ 	.word	0x00000930
        /*02d0*/ 	.word	0x000000ff
        /*02d4*/ 	.word	0x000000e0
        /*02d8*/ 	.short	0x0100
        /*02da*/ 	.byte	0x04
	.zero		1


	//   ....[31]....
        /*02dc*/ 	.word	0x00000940
        /*02e0*/ 	.word	0x000000ff
        /*02e4*/ 	.word	0x000000f8
        /*02e8*/ 	.short	0x0100
        /*02ea*/ 	.byte	0x04
	.zero		1


	//   ....[32]....
        /*02ec*/ 	.word	0x00000a30
        /*02f0*/ 	.word	0x000000ff
        /*02f4*/ 	.word	0x00000100
        /*02f8*/ 	.short	0x0100
        /*02fa*/ 	.byte	0x06
	.zero		1


	//   ....[33]....
        /*02fc*/ 	.word	0x00000a40
        /*0300*/ 	.word	0x000000ff
        /*0304*/ 	.word	0x00000108
        /*0308*/ 	.short	0x0100
        /*030a*/ 	.byte	0x06
	.zero		1


	//   ....[34]....
        /*030c*/ 	.word	0x00000b80
        /*0310*/ 	.word	0x000000ff
        /*0314*/ 	.word	0x00000110
        /*0318*/ 	.short	0x0100
        /*031a*/ 	.byte	0x06
	.zero		1


	//   ....[35]....
        /*031c*/ 	.word	0x00000b90
        /*0320*/ 	.word	0x000000ff
        /*0324*/ 	.word	0x00000118
        /*0328*/ 	.short	0x0100
        /*032a*/ 	.byte	0x06
	.zero		1


	//   ....[36]....
        /*032c*/ 	.word	0x00000cc0
        /*0330*/ 	.word	0x000000ff
        /*0334*/ 	.word	0x00000120
        /*0338*/ 	.short	0x0100
        /*033a*/ 	.byte	0x04
	.zero		1


	//   ....[37]....
        /*033c*/ 	.word	0x00000cd0
        /*0340*/ 	.word	0x000000ff
        /*0344*/ 	.word	0x00000130
        /*0348*/ 	.short	0x0100
        /*034a*/ 	.byte	0x04
	.zero		1


	//   ....[38]....
        /*034c*/ 	.word	0x00000ce0
        /*0350*/ 	.word	0x000000ff
        /*0354*/ 	.word	0x00000128
        /*0358*/ 	.short	0x0100
        /*035a*/ 	.byte	0x04
	.zero		1


	//   ....[39]....
        /*035c*/ 	.word	0x00000cf0
        /*0360*/ 	.word	0x000000ff
        /*0364*/ 	.word	0x00000138
        /*0368*/ 	.short	0x0100
        /*036a*/ 	.byte	0x04
	.zero		1


	//   ....[40]....
        /*036c*/ 	.word	0x000018e0
        /*0370*/ 	.word	0x000000ff
        /*0374*/ 	.word	0x00000068
        /*0378*/ 	.short	0x010a
        /*037a*/ 	.byte	0x04
	.zero		1


	//   ....[41]....
        /*037c*/ 	.word	0x00001be0
        /*0380*/ 	.word	0x000000ff
        /*0384*/ 	.word	0x00000068
        /*0388*/ 	.short	0x010a
        /*038a*/ 	.byte	0x09
	.zero		1


	//   ....[42]....
        /*038c*/ 	.word	0x00001d70
        /*0390*/ 	.word	0x000000ff
        /*0394*/ 	.word	0x00000068
        /*0398*/ 	.short	0x010a
        /*039a*/ 	.byte	0x08
	.zero		1


	//   ....[43]....
        /*039c*/ 	.word	0x00001fc0
        /*03a0*/ 	.word	0x000000ff
        /*03a4*/ 	.word	0x00000108
        /*03a8*/ 	.short	0x0101
        /*03aa*/ 	.byte	0x1d
	.zero		1


	//   ....[44]....
        /*03ac*/ 	.word	0x00001fe0
        /*03b0*/ 	.word	0x000000ff
        /*03b4*/ 	.word	0x00000068
        /*03b8*/ 	.short	0x010a
        /*03ba*/ 	.byte	0x04
	.zero		1


	//   ....[45]....
        /*03bc*/ 	.word	0x000022b0
        /*03c0*/ 	.word	0x000000ff
        /*03c4*/ 	.word	0x00000068
        /*03c8*/ 	.short	0x010a
        /*03ca*/ 	.byte	0x09
	.zero		1


	//   ....[46]....
        /*03cc*/ 	.word	0x00002440
        /*03d0*/ 	.word	0x000000ff
        /*03d4*/ 	.word	0x00000068
        /*03d8*/ 	.short	0x010a
        /*03da*/ 	.byte	0x08
	.zero		1


	//   ....[47]....
        /*03dc*/ 	.word	0x000026a0
        /*03e0*/ 	.word	0x000000ff
        /*03e4*/ 	.word	0x00000110
        /*03e8*/ 	.short	0x010a
        /*03ea*/ 	.byte	0x1d
	.zero		1


	//   ....[48]....
        /*03ec*/ 	.word	0x00002760
        /*03f0*/ 	.word	0x000000ff
        /*03f4*/ 	.word	0x00000000
        /*03f8*/ 	.short	0x0101
        /*03fa*/ 	.byte	0x04
	.zero		1


	//   ....[49]....
        /*03fc*/ 	.word	0x00002d50
        /*0400*/ 	.word	0x000000ff
        /*0404*/ 	.word	0x00000000
        /*0408*/ 	.short	0x010a
        /*040a*/ 	.byte	0x04
	.zero		1


	//   ....[50]....
        /*040c*/ 	.word	0x00002de0
        /*0410*/ 	.word	0x000000ff
        /*0414*/ 	.word	0x00000000
        /*0418*/ 	.short	0x010a
        /*041a*/ 	.byte	0x05
	.zero		1


	//   ....[51]....
        /*041c*/ 	.word	0x00002e70
        /*0420*/ 	.word	0x000000ff
        /*0424*/ 	.word	0x00000000
        /*0428*/ 	.short	0x010a
        /*042a*/ 	.byte	0x05
	.zero		1


	//   ....[52]....
        /*042c*/ 	.word	0x00002f00
        /*0430*/ 	.word	0x000000ff
        /*0434*/ 	.word	0x00000000
        /*0438*/ 	.short	0x010a
        /*043a*/ 	.byte	0x05
	.zero		1


	//   ....[53]....
        /*043c*/ 	.word	0x00002f90
        /*0440*/ 	.word	0x000000ff
        /*0444*/ 	.word	0x00000000
        /*0448*/ 	.short	0x010a
        /*044a*/ 	.byte	0x05
	.zero		1


	//   ....[54]....
        /*044c*/ 	.word	0x00003020
        /*0450*/ 	.word	0x000000ff
        /*0454*/ 	.word	0x00000000
        /*0458*/ 	.short	0x010a
        /*045a*/ 	.byte	0x05
	.zero		1


	//   ....[55]....
        /*045c*/ 	.word	0x000030b0
        /*0460*/ 	.word	0x000000ff
        /*0464*/ 	.word	0x00000000
        /*0468*/ 	.short	0x010a
        /*046a*/ 	.byte	0x05
	.zero		1


	//   ....[56]....
        /*046c*/ 	.word	0x00003140
        /*0470*/ 	.word	0x000000ff
        /*0474*/ 	.word	0x00000000
        /*0478*/ 	.short	0x010a
        /*047a*/ 	.byte	0x05
	.zero		1


	//   ....[57]....
        /*047c*/ 	.word	0x000031d0
        /*0480*/ 	.word	0x000000ff
        /*0484*/ 	.word	0x00000000
        /*0488*/ 	.short	0x010a
        /*048a*/ 	.byte	0x05
	.zero		1


	//   ....[58]....
        /*048c*/ 	.word	0x00003260
        /*0490*/ 	.word	0x000000ff
        /*0494*/ 	.word	0x00000000
        /*0498*/ 	.short	0x010a
        /*049a*/ 	.byte	0x05
	.zero		1


	//   ....[59]....
        /*049c*/ 	.word	0x000032f0
        /*04a0*/ 	.word	0x000000ff
        /*04a4*/ 	.word	0x00000000
        /*04a8*/ 	.short	0x010a
        /*04aa*/ 	.byte	0x05
	.zero		1


	//   ....[60]....
        /*04ac*/ 	.word	0x00003380
        /*04b0*/ 	.word	0x000000ff
        /*04b4*/ 	.word	0x00000000
        /*04b8*/ 	.short	0x010a
        /*04ba*/ 	.byte	0x05
	.zero		1


	//   ....[61]....
        /*04bc*/ 	.word	0x00003420
        /*04c0*/ 	.word	0x00000000
        /*04c4*/ 	.word	0x00000000
        /*04c8*/ 	.short	0x010a
        /*04ca*/ 	.byte	0xff
	.zero		1


	//   ....[62]....
        /*04cc*/ 	.word	0x00003570
        /*04d0*/ 	.word	0x000000ff
        /*04d4*/ 	.word	0x00000118
        /*04d8*/ 	.short	0x010a
        /*04da*/ 	.byte	0x04
	.zero		1


	//   ....[63]....
        /*04dc*/ 	.word	0x00003610
        /*04e0*/ 	.word	0x000000ff
        /*04e4*/ 	.word	0x00000110
        /*04e8*/ 	.short	0x010a
        /*04ea*/ 	.byte	0x04
	.zero		1


	//   ....[64]....
        /*04ec*/ 	.word	0x000036b0
        /*04f0*/ 	.word	0x000000ff
        /*04f4*/ 	.word	0x00000000
        /*04f8*/ 	.short	0x0101
        /*04fa*/ 	.byte	0x05
	.zero		1


	//   ....[65]....
        /*04fc*/ 	.word	0x000036f0
        /*0500*/ 	.word	0x000000ff
        /*0504*/ 	.word	0x00000118
        /*0508*/ 	.short	0x0106
        /*050a*/ 	.byte	0x04
	.zero		1


	//   ....[66]....
        /*050c*/ 	.word	0x00003730
        /*0510*/ 	.word	0x00000000
        /*0514*/ 	.word	0x00000118
        /*0518*/ 	.short	0x010a
        /*051a*/ 	.byte	0xff
	.zero		1


	//   ....[67]....
        /*051c*/ 	.word	0x00003cc0
        /*0520*/ 	.word	0x000000ff
        /*0524*/ 	.word	0x00000110
        /*0528*/ 	.short	0x010a
        /*052a*/ 	.byte	0x14
	.zero		1


	//   ....[68]....
        /*052c*/ 	.word	0x00003d70
        /*0530*/ 	.word	0x000000ff
        /*0534*/ 	.word	0x00000000
        /*0538*/ 	.short	0x0101
        /*053a*/ 	.byte	0x22
	.zero		1


	//   ....[69]....
        /*053c*/ 	.word	0x00003d80
        /*0540*/ 	.word	0x000000ff
        /*0544*/ 	.word	0x00000130
        /*0548*/ 	.short	0x010a
        /*054a*/ 	.byte	0x19
	.zero		1


	//   ....[70]....
        /*054c*/ 	.word	0x00003e30
        /*0550*/ 	.word	0x000000ff
        /*0554*/ 	.word	0x00000000
        /*0558*/ 	.short	0x010a
        /*055a*/ 	.byte	0x04
	.zero		1


	//   ....[71]....
        /*055c*/ 	.word	0x00003e80
        /*0560*/ 	.word	0x000000ff
        /*0564*/ 	.word	0x00000000
        /*0568*/ 	.short	0x010a
        /*056a*/ 	.byte	0x12
	.zero		1


	//   ....[72]....
        /*056c*/ 	.word	0x00003fd0
        /*0570*/ 	.word	0x000000ff
        /*0574*/ 	.word	0x00000000
        /*0578*/ 	.short	0x010a
        /*057a*/ 	.byte	0x05
	.zero		1


	//   ....[73]....
        /*057c*/ 	.word	0x000042d0
        /*0580*/ 	.word	0x000000ff
        /*0584*/ 	.word	0x00000000
        /*0588*/ 	.short	0x010a
        /*058a*/ 	.byte	0x04
	.zero		1


	//   ....[74]....
        /*058c*/ 	.word	0x00004360
        /*0590*/ 	.word	0x000000ff
        /*0594*/ 	.word	0x00000000
        /*0598*/ 	.short	0x010a
        /*059a*/ 	.byte	0x04
	.zero		1


	//   ....[75]....
        /*059c*/ 	.word	0x000048b0
        /*05a0*/ 	.word	0x000000ff
        /*05a4*/ 	.word	0x00000110
        /*05a8*/ 	.short	0x010a
        /*05aa*/ 	.byte	0x18
	.zero		1


	//   ....[76]....
        /*05ac*/ 	.word	0x00004950
        /*05b0*/ 	.word	0x000000ff
        /*05b4*/ 	.word	0x00000000
        /*05b8*/ 	.short	0x0101
        /*05ba*/ 	.byte	0x1f
	.zero		1


	//   ....[77]....
        /*05bc*/ 	.word	0x00004e90
        /*05c0*/ 	.word	0x000000ff
        /*05c4*/ 	.word	0x00000108
        /*05c8*/ 	.short	0x010a
        /*05ca*/ 	.byte	0x18
	.zero		1


	//   ....[78]....
        /*05cc*/ 	.word	0x00005080
        /*05d0*/ 	.word	0x000000ff
        /*05d4*/ 	.word	0x000000e8
        /*05d8*/ 	.short	0x010a
        /*05da*/ 	.byte	0x07
	.zero		1


	//   ....[79]....
        /*05dc*/ 	.word	0x000053e0
        /*05e0*/ 	.word	0x000000ff
        /*05e4*/ 	.word	0x000000d0
        /*05e8*/ 	.short	0x010b
        /*05ea*/ 	.byte	0x07
	.zero		1


	//   ....[80]....
        /*05ec*/ 	.word	0x000053f0
        /*05f0*/ 	.word	0x000000ff
        /*05f4*/ 	.word	0x00000000
        /*05f8*/ 	.short	0x0101
        /*05fa*/ 	.byte	0x06
	.zero		1


	//   ....[81]....
        /*05fc*/ 	.word	0x00005400
        /*0600*/ 	.word	0x000000ff
        /*0604*/ 	.word	0x000000e8
        /*0608*/ 	.short	0x010a
        /*060a*/ 	.byte	0x04
	.zero		1


	//   ....[82]....
        /*060c*/ 	.word	0x00005630
        /*0610*/ 	.word	0x000000ff
        /*0614*/ 	.word	0x000000d0
        /*0618*/ 	.short	0x010b
        /*061a*/ 	.byte	0x04
	.zero		1


	//   ....[83]....
        /*061c*/ 	.word	0x00005640
        /*0620*/ 	.word	0x000000ff
        /*0624*/ 	.word	0x00000000
        /*0628*/ 	.short	0x0101
        /*062a*/ 	.byte	0x05
	.zero		1


	//   ....[84]....
        /*062c*/ 	.word	0x00005690
        /*0630*/ 	.word	0x000000ff
        /*0634*/ 	.word	0x00000000
        /*0638*/ 	.short	0x010a
        /*063a*/ 	.byte	0x04
	.zero		1


	//   ....[85]....
        /*063c*/ 	.word	0x00005720
        /*0640*/ 	.word	0x000000ff
        /*0644*/ 	.word	0x00000000
        /*0648*/ 	.short	0x010a
        /*064a*/ 	.byte	0x05
	.zero		1


	//   ....[86]....
        /*064c*/ 	.word	0x000057c0
        /*0650*/ 	.word	0x00000000
        /*0654*/ 	.word	0x00000000
        /*0658*/ 	.short	0x010a
        /*065a*/ 	.byte	0xff
	.zero		1


	//   ....[87]....
        /*065c*/ 	.word	0x00005b30
        /*0660*/ 	.word	0x000000ff
        /*0664*/ 	.word	0x00000110
        /*0668*/ 	.short	0x010a
        /*066a*/ 	.byte	0x31
	.zero		1


	//   ....[88]....
        /*066c*/ 	.word	0x00005c00
        /*0670*/ 	.word	0x000000ff
        /*0674*/ 	.word	0x00000000
        /*0678*/ 	.short	0x0101
        /*067a*/ 	.byte	0x04
	.zero		1


	//   ....[89]....
        /*067c*/ 	.word	0x00006850
        /*0680*/ 	.word	0x00000000
        /*0684*/ 	.word	0x000000d0
        /*0688*/ 	.short	0x010a
        /*068a*/ 	.byte	0xff
	.zero		1


	//   ....[90]....
        /*068c*/ 	.word	0x00006940
        /*0690*/ 	.word	0x0000001b
        /*0694*/ 	.word	0x00000120
        /*0698*/ 	.short	0x010a
        /*069a*/ 	.byte	0xff
	.zero		1


	//   ....[91]....
        /*069c*/ 	.word	0x00006aa0
        /*06a0*/ 	.word	0x00000000
        /*06a4*/ 	.word	0x000000d0
        /*06a8*/ 	.short	0x010a
        /*06aa*/ 	.byte	0xff
	.zero		1


	//   ....[92]....
        /*06ac*/ 	.word	0x00006c30
        /*06b0*/ 	.word	0x0000001b
        /*06b4*/ 	.word	0x00000120
        /*06b8*/ 	.short	0x010a
        /*06ba*/ 	.byte	0xff
	.zero		1


	//   ....[93]....
        /*06bc*/ 	.word	0x00007430
        /*06c0*/ 	.word	0x00000000
        /*06c4*/ 	.word	0x00000000
        /*06c8*/ 	.short	0x0101
        /*06ca*/ 	.byte	0xff
	.zero		1


	//   ....[94]....
        /*06cc*/ 	.word	0x00007440
        /*06d0*/ 	.word	0x00000003
        /*06d4*/ 	.word	0x000000d0
        /*06d8*/ 	.short	0x010a
        /*06da*/ 	.byte	0xff
	.zero		1


	//   ....[95]....
        /*06dc*/ 	.word	0x00007500
        /*06e0*/ 	.word	0x00000003
        /*06e4*/ 	.word	0x000000d0
        /*06e8*/ 	.short	0x010a
        /*06ea*/ 	.byte	0xff
	.zero		1


	//   ....[96]....
        /*06ec*/ 	.word	0x00007930
        /*06f0*/ 	.word	0x000000ff
        /*06f4*/ 	.word	0x00000000
        /*06f8*/ 	.short	0x0101
        /*06fa*/ 	.byte	0x04
	.zero		1


	//   ....[97]....
        /*06fc*/ 	.word	0x00007e30
        /*0700*/ 	.word	0x00000000
        /*0704*/ 	.word	0x00000000
        /*0708*/ 	.short	0x0101
        /*070a*/ 	.byte	0xff
	.zero		1


	//   ....[98]....
        /*070c*/ 	.word	0x000080c0
        /*0710*/ 	.word	0x000000ff
        /*0714*/ 	.word	0x00000000
        /*0718*/ 	.short	0x0101
        /*071a*/ 	.byte	0x04
	.zero		1


	//   ....[99]....
        /*071c*/ 	.word	0x000080f0
        /*0720*/ 	.word	0x00000000
        /*0724*/ 	.word	0x00000068
        /*0728*/ 	.short	0x010a
        /*072a*/ 	.byte	0xff
	.zero		1


	//   ....[100]....
        /*072c*/ 	.word	0x00008150
        /*0730*/ 	.word	0x00000000
        /*0734*/ 	.word	0x00000068
        /*0738*/ 	.short	0x010a
        /*073a*/ 	.byte	0xff
	.zero		1


	//   ....[101]....
        /*073c*/ 	.word	0x000081b0
        /*0740*/ 	.word	0x00000000
        /*0744*/ 	.word	0x00000110
        /*0748*/ 	.short	0x010a
        /*074a*/ 	.byte	0xff
	.zero		1


	//   ....[102]....
        /*074c*/ 	.word	0x00008210
        /*0750*/ 	.word	0x00000000
        /*0754*/ 	.word	0x00000000
        /*0758*/ 	.short	0x010a
        /*075a*/ 	.byte	0xff
	.zero		1


	//   ....[103]....
        /*075c*/ 	.word	0x00008270
        /*0760*/ 	.word	0x00000000
        /*0764*/ 	.word	0x00000000
        /*0768*/ 	.short	0x010a
        /*076a*/ 	.byte	0xff
	.zero		1


	//   ....[104]....
        /*076c*/ 	.word	0x000082d0
        /*0770*/ 	.word	0x00000000
        /*0774*/ 	.word	0x00000000
        /*0778*/ 	.short	0x010a
        /*077a*/ 	.byte	0xff
	.zero		1


	//   ....[105]....
        /*077c*/ 	.word	0x00008330
        /*0780*/ 	.word	0x00000000
        /*0784*/ 	.word	0x00000000
        /*0788*/ 	.short	0x010a
        /*078a*/ 	.byte	0xff
	.zero		1


	//   ....[106]....
        /*078c*/ 	.word	0x00008390
        /*0790*/ 	.word	0x00000000
        /*0794*/ 	.word	0x00000000
        /*0798*/ 	.short	0x010a
        /*079a*/ 	.byte	0xff
	.zero		1


	//   ....[107]....
        /*079c*/ 	.word	0x000083f0
        /*07a0*/ 	.word	0x00000000
        /*07a4*/ 	.word	0x00000000
        /*07a8*/ 	.short	0x010a
        /*07aa*/ 	.byte	0xff
	.zero		1


	//   ....[108]....
        /*07ac*/ 	.word	0x00008450
        /*07b0*/ 	.word	0x00000000
        /*07b4*/ 	.word	0x00000000
        /*07b8*/ 	.short	0x010a
        /*07ba*/ 	.byte	0xff
	.zero		1


	//   ....[109]....
        /*07bc*/ 	.word	0x000084b0
        /*07c0*/ 	.word	0x00000000
        /*07c4*/ 	.word	0x00000000
        /*07c8*/ 	.short	0x010a
        /*07ca*/ 	.byte	0xff
	.zero		1


	//   ....[110]....
        /*07cc*/ 	.word	0x00008510
        /*07d0*/ 	.word	0x00000000
        /*07d4*/ 	.word	0x00000000
        /*07d8*/ 	.short	0x010a
        /*07da*/ 	.byte	0xff
	.zero		1


	//   ....[111]....
        /*07dc*/ 	.word	0x00008570
        /*07e0*/ 	.word	0x00000000
        /*07e4*/ 	.word	0x00000000
        /*07e8*/ 	.short	0x010a
        /*07ea*/ 	.byte	0xff
	.zero		1


	//   ....[112]....
        /*07ec*/ 	.word	0x000085d0
        /*07f0*/ 	.word	0x00000000
        /*07f4*/ 	.word	0x00000000
        /*07f8*/ 	.short	0x010a
        /*07fa*/ 	.byte	0xff
	.zero		1


	//   ....[113]....
        /*07fc*/ 	.word	0x00008630
        /*0800*/ 	.word	0x00000000
        /*0804*/ 	.word	0x00000000
        /*0808*/ 	.short	0x010a
        /*080a*/ 	.byte	0xff
	.zero		1


	//   ....[114]....
        /*080c*/ 	.word	0x00008690
        /*0810*/ 	.word	0x00000004
        /*0814*/ 	.word	0x00000118
        /*0818*/ 	.short	0x010a
        /*081a*/ 	.byte	0xff
	.zero		1


	//   ....[115]....
        /*081c*/ 	.word	0x000086f0
        /*0820*/ 	.word	0x00000004
        /*0824*/ 	.word	0x00000110
        /*0828*/ 	.short	0x010a
        /*082a*/ 	.byte	0xff
	.zero		1


	//   ....[116]....
        /*082c*/ 	.word	0x00008750
        /*0830*/ 	.word	0x00000000
        /*0834*/ 	.word	0x00000110
        /*0838*/ 	.short	0x010a
        /*083a*/ 	.byte	0xff
	.zero		1


	//   ....[117]....
        /*083c*/ 	.word	0x000087b0
        /*0840*/ 	.word	0x00000004
        /*0844*/ 	.word	0x00000130
        /*0848*/ 	.short	0x010a
        /*084a*/ 	.byte	0xff
	.zero		1


	//   ....[118]....
        /*084c*/ 	.word	0x00008810
        /*0850*/ 	.word	0x00000000
        /*0854*/ 	.word	0x00000000
        /*0858*/ 	.short	0x010a
        /*085a*/ 	.byte	0xff
	.zero		1


	//   ....[119]....
        /*085c*/ 	.word	0x00008870
        /*0860*/ 	.word	0x00000000
        /*0864*/ 	.word	0x00000000
        /*0868*/ 	.short	0x010a
        /*086a*/ 	.byte	0xff
	.zero		1


	//   ....[120]....
        /*086c*/ 	.word	0x000088d0
        /*0870*/ 	.word	0x00000000
        /*0874*/ 	.word	0x00000000
        /*0878*/ 	.short	0x010a
        /*087a*/ 	.byte	0xff
	.zero		1


	//   ....[121]....
        /*087c*/ 	.word	0x00008930
        /*0880*/ 	.word	0x00000000
        /*0884*/ 	.word	0x00000110
        /*0888*/ 	.short	0x010a
        /*088a*/ 	.byte	0xff
	.zero		1


	//   ....[122]....
        /*088c*/ 	.word	0x00008990
        /*0890*/ 	.word	0x00000000
        /*0894*/ 	.word	0x00000108
        /*0898*/ 	.short	0x010a
        /*089a*/ 	.byte	0xff
	.zero		1


	//   ....[123]....
        /*089c*/ 	.word	0x000089f0
        /*08a0*/ 	.word	0x00000002
        /*08a4*/ 	.word	0x000000e8
        /*08a8*/ 	.short	0x010a
        /*08aa*/ 	.byte	0xff
	.zero		1


	//   ....[124]....
        /*08ac*/ 	.word	0x00008a50
        /*08b0*/ 	.word	0x00000000
        /*08b4*/ 	.word	0x000000e8
        /*08b8*/ 	.short	0x010a
        /*08ba*/ 	.byte	0xff
	.zero		1


	//   ....[125]....
        /*08bc*/ 	.word	0x00008ab0
        /*08c0*/ 	.word	0x00000000
        /*08c4*/ 	.word	0x00000000
        /*08c8*/ 	.short	0x010a
        /*08ca*/ 	.byte	0xff
	.zero		1


	//   ....[126]....
        /*08cc*/ 	.word	0x00008b10
        /*08d0*/ 	.word	0x00000000
        /*08d4*/ 	.word	0x00000000
        /*08d8*/ 	.short	0x010a
        /*08da*/ 	.byte	0xff
	.zero		1


	//   ....[127]....
        /*08dc*/ 	.word	0x00008b70
        /*08e0*/ 	.word	0x00000000
        /*08e4*/ 	.word	0x00000110
        /*08e8*/ 	.short	0x010a
        /*08ea*/ 	.byte	0xff
	.zero		1


	//   ....[128]....
        /*08ec*/ 	.word	0x00008bc0
        /*08f0*/ 	.word	0x00000000
        /*08f4*/ 	.word	0x000000d0
        /*08f8*/ 	.short	0x010a
        /*08fa*/ 	.byte	0xff
	.zero		1


	//   ....[129]....
        /*08fc*/ 	.word	0x00008c10
        /*0900*/ 	.word	0x0000001b
        /*0904*/ 	.word	0x00000120
        /*0908*/ 	.short	0x010a
        /*090a*/ 	.byte	0xff
	.zero		1


	//   ....[130]....
        /*090c*/ 	.word	0x00008c60
        /*0910*/ 	.word	0x00000003
        /*0914*/ 	.word	0x000000d0
        /*0918*/ 	.short	0x010a
        /*091a*/ 	.byte	0xff
	.zero		1


	//----- nvinfo : EIATTR_NUM_MBARRIERS
	.align		4
.L_47:
        /*091c*/ 	.byte	0x03, 0x38
        /*091e*/ 	.short	0x0028


	//----- nvinfo : EIATTR_EXIT_INSTR_OFFSETS
	.align		4
        /*0920*/ 	.byte	0x04, 0x1c
        /*0922*/ 	.short	(.L_49 - .L_48)


	//   ....[0]....
.L_48:
        /*0924*/ 	.word	0x00003450


	//   ....[1]....
        /*0928*/ 	.word	0x00003700


	//   ....[2]....
        /*092c*/ 	.word	0x00003760


	//   ....[3]....
        /*0930*/ 	.word	0x000045d0


	//   ....[4]....
        /*0934*/ 	.word	0x000057f0


	//   ....[5]....
        /*0938*/ 	.word	0x00005830


	//   ....[6]....
        /*093c*/ 	.word	0x00007fa0


	//   ....[7]....
        /*0940*/ 	.word	0x00008020


	//   ....[8]....
        /*0944*/ 	.word	0x00008050


	//   ....[9]....
        /*0948*/ 	.word	0x000080d0


	//----- nvinfo : EIATTR_MAX_THREADS
	.align		4
.L_49:
        /*094c*/ 	.byte	0x04, 0x05
        /*094e*/ 	.short	(.L_51 - .L_50)
.L_50:
        /*0950*/ 	.word	0x00000100
        /*0954*/ 	.word	0x00000001
        /*0958*/ 	.word	0x00000001


	//----- nvinfo : EIATTR_CRS_STACK_SIZE
	.align		4
.L_51:
        /*095c*/ 	.byte	0x04, 0x1e
        /*095e*/ 	.short	(.L_53 - .L_52)
.L_52:
        /*0960*/ 	.word	0x00000000


	//----- nvinfo : EIATTR_CBANK_PARAM_SIZE
	.align		4
.L_53:
        /*0964*/ 	.byte	0x03, 0x19
        /*0966*/ 	.short	0x0900


	//----- nvinfo : EIATTR_PARAM_CBANK
	.align		4
        /*0968*/ 	.byte	0x04, 0x0a
        /*096a*/ 	.short	(.L_55 - .L_54)
	.align		4
.L_54:
        /*096c*/ 	.word	index@(.nv.constant0._ZN7cutlass13device_kernelINS_4conv6kernel13ConvUniversalINS1_16ConvProblemShapeILNS1_8OperatorE0ELi3EEENS1_10collective14CollectiveConvINS1_47MainloopSm100TmaUmmaWarpSpecializedImplicitGemmILS5_0ELi13ELi3ELi1ELi2EN4cute5tupleIJNSA_1CILi2EEENSC_ILi1EEESE_EEEEENSB_IJNSC_ILi64EEESH_NSB_IJSH_EEEEEENS_10bfloat16_tESK_NSA_8TiledMMAINSA_8MMA_AtomIJNSA_20SM100_MMA_F16BF16_SSISK_SK_fLi64ELi64ELNSA_4UMMA5MajorE0ELSP_0ELNSO_7ScaleInE0ELSQ_0EEEEEENSA_6LayoutINSB_IJSE_SE_SE_EEENSB_IJNSC_ILi0EEESV_SV_EEEEENSB_IJNSA_10UnderscoreESY_SY_EEEEENS7_6detail27Sm100ImplicitGemmTileTraitsINSA_20SM90_TMA_LOAD_IM2COLENSA_14ComposedLayoutINSA_7SwizzleILi3ELi4ELi3EEENSA_18smem_ptr_flag_bitsILi16EEENST_INSB_IJNSC_ILi8EEESH_EEENSB_IJSH_SE_EEEEEEEvEENS12_INSA_23SM90_TMA_LOAD_MULTICASTES1D_vEEEENS_8epilogue10collective18CollectiveEpilogueINS1I_23Sm100TmaWarpSpecializedILi3ELi2ELi16ELb1ELb0EEEJSJ_NSB_IJNST_ISH_SE_EENST_INSC_ILi32EEESE_EEEEESK_NSB_IJNSB_IJllllEEESE_SV_EEESK_S1S_NS1I_6fusion15FusionCallbacksIS1M_NS1T_17LinearCombinationISK_fSK_fLNS_15FloatRoundStyleE2EEESJ_S1Q_JEEENSA_5SM1004TMEM4LOAD26SM100_TMEM_LOAD_16dp256b4xES13_NS14_INS15_ILi2ELi4ELi3EEES18_NST_INSB_IJS19_S1O_EEENSB_IJS1O_SE_EEEEEEENSA_17SM75_U32x4_LDSM_NENSA_21SM90_TMA_STORE_IM2COLES27_NSA_17SM90_U32x4_STSM_NENSA_39AutoVectorizingCopyWithAssumedAlignmentILi128EEEEEEvvEEEEvNT_6ParamsE)
        /*0970*/ 	.short	0x0380
        /*0972*/ 	.short	0x0900


	//----- nvinfo : EIATTR_SW_WAR
	.align		4
.L_55:
        /*0974*/ 	.byte	0x04, 0x36
        /*0976*/ 	.short	(.L_57 - .L_56)
.L_56:
        /*0978*/ 	.word	0x00000008
.L_57:


//--------------------- .nv.callgraph             --------------------------
	.section	.nv.callgraph,"",@"SHT_CUDA_CALLGRAPH"
	.align	4
	.sectionentsize	8
	.align		4
        /*0000*/ 	.word	0x00000000
	.align		4
        /*0004*/ 	.word	0xffffffff
	.align		4
        /*0008*/ 	.word	index@(_ZN7cutlass13device_kernelINS_4conv6kernel13ConvUniversalINS1_16ConvProblemShapeILNS1_8OperatorE0ELi3EEENS1_10collective14CollectiveConvINS1_47MainloopSm100TmaUmmaWarpSpecializedImplicitGemmILS5_0ELi13ELi3ELi1ELi2EN4cute5tupleIJNSA_1CILi2EEENSC_ILi1EEESE_EEEEENSB_IJNSC_ILi64EEESH_NSB_IJSH_EEEEEENS_10bfloat16_tESK_NSA_8TiledMMAINSA_8MMA_AtomIJNSA_20SM100_MMA_F16BF16_SSISK_SK_fLi64ELi64ELNSA_4UMMA5MajorE0ELSP_0ELNSO_7ScaleInE0ELSQ_0EEEEEENSA_6LayoutINSB_IJSE_SE_SE_EEENSB_IJNSC_ILi0EEESV_SV_EEEEENSB_IJNSA_10UnderscoreESY_SY_EEEEENS7_6detail27Sm100ImplicitGemmTileTraitsINSA_20SM90_TMA_LOAD_IM2COLENSA_14ComposedLayoutINSA_7SwizzleILi3ELi4ELi3EEENSA_18smem_ptr_flag_bitsILi16EEENST_INSB_IJNSC_ILi8EEESH_EEENSB_IJSH_SE_EEEEEEEvEENS12_INSA_23SM90_TMA_LOAD_MULTICASTES1D_vEEEENS_8epilogue10collective18CollectiveEpilogueINS1I_23Sm100TmaWarpSpecializedILi3ELi2ELi16ELb1ELb0EEEJSJ_NSB_IJNST_ISH_SE_EENST_INSC_ILi32EEESE_EEEEESK_NSB_IJNSB_IJllllEEESE_SV_EEESK_S1S_NS1I_6fusion15FusionCallbacksIS1M_NS1T_17LinearCombinationISK_fSK_fLNS_15FloatRoundStyleE2EEESJ_S1Q_JEEENSA_5SM1004TMEM4LOAD26SM100_TMEM_LOAD_16dp256b4xES13_NS14_INS15_ILi2ELi4ELi3EEES18_NST_INSB_IJS19_S1O_EEENSB_IJS1O_SE_EEEEEEENSA_17SM75_U32x4_LDSM_NENSA_21SM90_TMA_STORE_IM2COLES27_NSA_17SM90_U32x4_STSM_NENSA_39AutoVectorizingCopyWithAssumedAlignmentILi128EEEEEEvvEEEEvNT_6ParamsE)
	.align		4
        /*000c*/ 	.word	index@(__assertfail)
	.align		4
        /*0010*/ 	.word	0x00000000
	.align		4
        /*0014*/ 	.word	0xfffffffe
	.align		4
        /*0018*/ 	.word	0x00000000
	.align		4
        /*001c*/ 	.word	0xfffffffd
	.align		4
        /*0020*/ 	.word	0x00000000
	.align		4
        /*0024*/ 	.word	0xfffffffc


//--------------------- .nv.constant4             --------------------------
	.section	.nv.constant4,"a",@progbits
	.align	8
	.align		8
.nv.constant4:
        /*0000*/ 	.dword	__assertfail
	.align		8
        /*0008*/ 	.dword	__unnamed_1
	.align		8
        /*0010*/ 	.dword	__unnamed_2
	.align		8
        /*0018*/ 	.dword	_ZN39_INTERNAL_69af90d6_4_k_cu_5c9e231a_33444cuda3std3__45__cpo5beginE
	.align		8
        /*0020*/ 	.dword	_ZN39_INTERNAL_69af90d6_4_k_cu_5c9e231a_33444cuda3std3__45__cpo3endE
	.align		8
        /*0028*/ 	.dword	_ZN39_INTERNAL_69af90d6_4_k_cu_5c9e231a_33444cuda3std3__45__cpo6cbeginE
	.align		8
        /*0030*/ 	.dword	_ZN39_INTERNAL_69af90d6_4_k_cu_5c9e231a_33444cuda3std3__45__cpo4cendE
	.align		8
        /*0038*/ 	.dword	_ZN39_INTERNAL_69af90d6_4_k_cu_5c9e231a_33444cuda3std3__441_GLOBAL__N__69af90d6_4_k_cu_5c9e231a_33446ignoreE
	.align		8
        /*0040*/ 	.dword	_ZN39_INTERNAL_69af90d6_4_k_cu_5c9e231a_33444cuda3std3__419piecewise_constructE
	.align		8
        /*0048*/ 	.dword	_ZN39_INTERNAL_69af90d6_4_k_cu_5c9e231a_33444cuda3std3__48in_placeE
	.align		8
        /*0050*/ 	.dword	_ZN39_INTERNAL_69af90d6_4_k_cu_5c9e231a_33444cuda3std6ranges3__45__cpo4swapE
	.align		8
        /*0058*/ 	.dword	_ZN39_INTERNAL_69af90d6_4_k_cu_5c9e231a_33444cuda3std6ranges3__45__cpo9iter_moveE
	.align		8
        /*0060*/ 	.dword	_ZN39_INTERNAL_69af90d6_4_k_cu_5c9e231a_33444cute7productE
	.align		8
        /*0068*/ 	.dword	_ZN39_INTERNAL_69af90d6_4_k_cu_5c9e231a_33444cute1_E
	.align		8
        /*0070*/ 	.dword	$str$27
	.align		8
        /*0078*/ 	.dword	$str$28
	.align		8
        /*0080*/ 	.dword	$str$29
	.align		8
        /*0088*/ 	.dword	$str$30


//--------------------- .text._ZN7cutlass13device_kernelINS_4conv6kernel13ConvUniversalINS1_16ConvProblemShapeILNS1_8OperatorE0ELi3EEENS1_10collective14CollectiveConvINS1_47MainloopSm100TmaUmmaWarpSpecializedImplicitGemmILS5_0ELi13ELi3ELi1ELi2EN4cute5tupleIJNSA_1CILi2EEENSC_ILi1EEESE_EEEEENSB_IJNSC_ILi64EEESH_NSB_IJSH_EEEEEENS_10bfloat16_tESK_NSA_8TiledMMAINSA_8MMA_AtomIJNSA_20SM100_MMA_F16BF16_SSISK_SK_fLi64ELi64ELNSA_4UMMA5MajorE0ELSP_0ELNSO_7ScaleInE0ELSQ_0EEEEEENSA_6LayoutINSB_IJSE_SE_SE_EEENSB_IJNSC_ILi0EEESV_SV_EEEEENSB_IJNSA_10UnderscoreESY_SY_EEEEENS7_6detail27Sm100ImplicitGemmTileTraitsINSA_20SM90_TMA_LOAD_IM2COLENSA_14ComposedLayoutINSA_7SwizzleILi3ELi4ELi3EEENSA_18smem_ptr_flag_bitsILi16EEENST_INSB_IJNSC_ILi8EEESH_EEENSB_IJSH_SE_EEEEEEEvEENS12_INSA_23SM90_TMA_LOAD_MULTICASTES1D_vEEEENS_8epilogue10collective18CollectiveEpilogueINS1I_23Sm100TmaWarpSpecializedILi3ELi2ELi16ELb1ELb0EEEJSJ_NSB_IJNST_ISH_SE_EENST_INSC_ILi32EEESE_EEEEESK_NSB_IJNSB_IJllllEEESE_SV_EEESK_S1S_NS1I_6fusion15FusionCallbacksIS1M_NS1T_17LinearCombinationISK_fSK_fLNS_15FloatRoundStyleE2EEESJ_S1Q_JEEENSA_5SM1004TMEM4LOAD26SM100_TMEM_LOAD_16dp256b4xES13_NS14_INS15_ILi2ELi4ELi3EEES18_NST_INSB_IJS19_S1O_EEENSB_IJS1O_SE_EEEEEEENSA_17SM75_U32x4_LDSM_NENSA_21SM90_TMA_STORE_IM2COLES27_NSA_17SM90_U32x4_STSM_NENSA_39AutoVectorizingCopyWithAssumedAlignmentILi128EEEEEEvvEEEEvNT_6ParamsE --------------------------
	.section	.text._ZN7cutlass13device_kernelINS_4conv6kernel13ConvUniversalINS1_16ConvProblemShapeILNS1_8OperatorE0ELi3EEENS1_10collective14CollectiveConvINS1_47MainloopSm100TmaUmmaWarpSpecializedImplicitGemmILS5_0ELi13ELi3ELi1ELi2EN4cute5tupleIJNSA_1CILi2EEENSC_ILi1EEESE_EEEEENSB_IJNSC_ILi64EEESH_NSB_IJSH_EEEEEENS_10bfloat16_tESK_NSA_8TiledMMAINSA_8MMA_AtomIJNSA_20SM100_MMA_F16BF16_SSISK_SK_fLi64ELi64ELNSA_4UMMA5MajorE0ELSP_0ELNSO_7ScaleInE0ELSQ_0EEEEEENSA_6LayoutINSB_IJSE_SE_SE_EEENSB_IJNSC_ILi0EEESV_SV_EEEEENSB_IJNSA_10UnderscoreESY_SY_EEEEENS7_6detail27Sm100ImplicitGemmTileTraitsINSA_20SM90_TMA_LOAD_IM2COLENSA_14ComposedLayoutINSA_7SwizzleILi3ELi4ELi3EEENSA_18smem_ptr_flag_bitsILi16EEENST_INSB_IJNSC_ILi8EEESH_EEENSB_IJSH_SE_EEEEEEEvEENS12_INSA_23SM90_TMA_LOAD_MULTICASTES1D_vEEEENS_8epilogue10collective18CollectiveEpilogueINS1I_23Sm100TmaWarpSpecializedILi3ELi2ELi16ELb1ELb0EEEJSJ_NSB_IJNST_ISH_SE_EENST_INSC_ILi32EEESE_EEEEESK_NSB_IJNSB_IJllllEEESE_SV_EEESK_S1S_NS1I_6fusion15FusionCallbacksIS1M_NS1T_17LinearCombinationISK_fSK_fLNS_15FloatRoundStyleE2EEESJ_S1Q_JEEENSA_5SM1004TMEM4LOAD26SM100_TMEM_LOAD_16dp256b4xES13_NS14_INS15_ILi2ELi4ELi3EEES18_NST_INSB_IJS19_S1O_EEENSB_IJS1O_SE_EEEEEEENSA_17SM75_U32x4_LDSM_NENSA_21SM90_TMA_STORE_IM2COLES27_NSA_17SM90_U32x4_STSM_NENSA_39AutoVectorizingCopyWithAssumedAlignmentILi128EEEEEEvvEEEEvNT_6ParamsE,"ax",@progbits
	.align	128
.text._ZN7cutlass13device_kernelINS_4conv6kernel13ConvUniversalINS1_16ConvProblemShapeILNS1_8OperatorE0ELi3EEENS1_10collective14CollectiveConvINS1_47MainloopSm100TmaUmmaWarpSpecializedImplicitGemmILS5_0ELi13ELi3ELi1ELi2EN4cute5tupleIJNSA_1CILi2EEENSC_ILi1EEESE_EEEEENSB_IJNSC_ILi64EEESH_NSB_IJSH_EEEEEENS_10bfloat16_tESK_NSA_8TiledMMAINSA_8MMA_AtomIJNSA_20SM100_MMA_F16BF16_SSISK_SK_fLi64ELi64ELNSA_4UMMA5MajorE0ELSP_0ELNSO_7ScaleInE0ELSQ_0EEEEEENSA_6LayoutINSB_IJSE_SE_SE_EEENSB_IJNSC_ILi0EEESV_SV_EEEEENSB_IJNSA_10UnderscoreESY_SY_EEEEENS7_6detail27Sm100ImplicitGemmTileTraitsINSA_20SM90_TMA_LOAD_IM2COLENSA_14ComposedLayoutINSA_7SwizzleILi3ELi4ELi3EEENSA_18smem_ptr_flag_bitsILi16EEENST_INSB_IJNSC_ILi8EEESH_EEENSB_IJSH_SE_EEEEEEEvEENS12_INSA_23SM90_TMA_LOAD_MULTICASTES1D_vEEEENS_8epilogue10collective18CollectiveEpilogueINS1I_23Sm100TmaWarpSpecializedILi3ELi2ELi16ELb1ELb0EEEJSJ_NSB_IJNST_ISH_SE_EENST_INSC_ILi32EEESE_EEEEESK_NSB_IJNSB_IJllllEEESE_SV_EEESK_S1S_NS1I_6fusion15FusionCallbacksIS1M_NS1T_17LinearCombinationISK_fSK_fLNS_15FloatRoundStyleE2EEESJ_S1Q_JEEENSA_5SM1004TMEM4LOAD26SM100_TMEM_LOAD_16dp256b4xES13_NS14_INS15_ILi2ELi4ELi3EEES18_NST_INSB_IJS19_S1O_EEENSB_IJS1O_SE_EEEEEEENSA_17SM75_U32x4_LDSM_NENSA_21SM90_TMA_STORE_IM2COLES27_NSA_17SM90_U32x4_STSM_NENSA_39AutoVectorizingCopyWithAssumedAlignmentILi128EEEEEEvvEEEEvNT_6ParamsE:
        .type           _ZN7cutlass13device_kernelINS_4conv6kernel13ConvUniversalINS1_16ConvProblemShapeILNS1_8OperatorE0ELi3EEENS1_10collective14CollectiveConvINS1_47MainloopSm100TmaUmmaWarpSpecializedImplicitGemmILS5_0ELi13ELi3ELi1ELi2EN4cute5tupleIJNSA_1CILi2EEENSC_ILi1EEESE_EEEEENSB_IJNSC_ILi64EEESH_NSB_IJSH_EEEEEENS_10bfloat16_tESK_NSA_8TiledMMAINSA_8MMA_AtomIJNSA_20SM100_MMA_F16BF16_SSISK_SK_fLi64ELi64ELNSA_4UMMA5MajorE0ELSP_0ELNSO_7ScaleInE0ELSQ_0EEEEEENSA_6LayoutINSB_IJSE_SE_SE_EEENSB_IJNSC_ILi0EEESV_SV_EEEEENSB_IJNSA_10UnderscoreESY_SY_EEEEENS7_6detail27Sm100ImplicitGemmTileTraitsINSA_20SM90_TMA_LOAD_IM2COLENSA_14ComposedLayoutINSA_7SwizzleILi3ELi4ELi3EEENSA_18smem_ptr_flag_bitsILi16EEENST_INSB_IJNSC_ILi8EEESH_EEENSB_IJSH_SE_EEEEEEEvEENS12_INSA_23SM90_TMA_LOAD_MULTICASTES1D_vEEEENS_8epilogue10collective18CollectiveEpilogueINS1I_23Sm100TmaWarpSpecializedILi3ELi2ELi16ELb1ELb0EEEJSJ_NSB_IJNST_ISH_SE_EENST_INSC_ILi32EEESE_EEEEESK_NSB_IJNSB_IJllllEEESE_SV_EEESK_S1S_NS1I_6fusion15FusionCallbacksIS1M_NS1T_17LinearCombinationISK_fSK_fLNS_15FloatRoundStyleE2EEESJ_S1Q_JEEENSA_5SM1004TMEM4LOAD26SM100_TMEM_LOAD_16dp256b4xES13_NS14_INS15_ILi2ELi4ELi3EEES18_NST_INSB_IJS19_S1O_EEENSB_IJS1O_SE_EEEEEEENSA_17SM75_U32x4_LDSM_NENSA_21SM90_TMA_STORE_IM2COLES27_NSA_17SM90_U32x4_STSM_NENSA_39AutoVectorizingCopyWithAssumedAlignmentILi128EEEEEEvvEEEEvNT_6ParamsE,@function
        .size           _ZN7cutlass13device_kernelINS_4conv6kernel13ConvUniversalINS1_16ConvProblemShapeILNS1_8OperatorE0ELi3EEENS1_10collective14CollectiveConvINS1_47MainloopSm100TmaUmmaWarpSpecializedImplicitGemmILS5_0ELi13ELi3ELi1ELi2EN4cute5tupleIJNSA_1CILi2EEENSC_ILi1EEESE_EEEEENSB_IJNSC_ILi64EEESH_NSB_IJSH_EEEEEENS_10bfloat16_tESK_NSA_8TiledMMAINSA_8MMA_AtomIJNSA_20SM100_MMA_F16BF16_SSISK_SK_fLi64ELi64ELNSA_4UMMA5MajorE0ELSP_0ELNSO_7ScaleInE0ELSQ_0EEEEEENSA_6LayoutINSB_IJSE_SE_SE_EEENSB_IJNSC_ILi0EEESV_SV_EEEEENSB_IJNSA_10UnderscoreESY_SY_EEEEENS7_6detail27Sm100ImplicitGemmTileTraitsINSA_20SM90_TMA_LOAD_IM2COLENSA_14ComposedLayoutINSA_7SwizzleILi3ELi4ELi3EEENSA_18smem_ptr_flag_bitsILi16EEENST_INSB_IJNSC_ILi8EEESH_EEENSB_IJSH_SE_EEEEEEEvEENS12_INSA_23SM90_TMA_LOAD_MULTICASTES1D_vEEEENS_8epilogue10collective18CollectiveEpilogueINS1I_23Sm100TmaWarpSpecializedILi3ELi2ELi16ELb1ELb0EEEJSJ_NSB_IJNST_ISH_SE_EENST_INSC_ILi32EEESE_EEEEESK_NSB_IJNSB_IJllllEEESE_SV_EEESK_S1S_NS1I_6fusion15FusionCallbacksIS1M_NS1T_17LinearCombinationISK_fSK_fLNS_15FloatRoundStyleE2EEESJ_S1Q_JEEENSA_5SM1004TMEM4LOAD26SM100_TMEM_LOAD_16dp256b4xES13_NS14_INS15_ILi2ELi4ELi3EEES18_NST_INSB_IJS19_S1O_EEENSB_IJS1O_SE_EEEEEEENSA_17SM75_U32x4_LDSM_NENSA_21SM90_TMA_STORE_IM2COLES27_NSA_17SM90_U32x4_STSM_NENSA_39AutoVectorizingCopyWithAssumedAlignmentILi128EEEEEEvvEEEEvNT_6ParamsE,(.L_x_179 - _ZN7cutlass13device_kernelINS_4conv6kernel13ConvUniversalINS1_16ConvProblemShapeILNS1_8OperatorE0ELi3EEENS1_10collective14CollectiveConvINS1_47MainloopSm100TmaUmmaWarpSpecializedImplicitGemmILS5_0ELi13ELi3ELi1ELi2EN4cute5tupleIJNSA_1CILi2EEENSC_ILi1EEESE_EEEEENSB_IJNSC_ILi64EEESH_NSB_IJSH_EEEEEENS_10bfloat16_tESK_NSA_8TiledMMAINSA_8MMA_AtomIJNSA_20SM100_MMA_F16BF16_SSISK_SK_fLi64ELi64ELNSA_4UMMA5MajorE0ELSP_0ELNSO_7ScaleInE0ELSQ_0EEEEEENSA_6LayoutINSB_IJSE_SE_SE_EEENSB_IJNSC_ILi0EEESV_SV_EEEEENSB_IJNSA_10UnderscoreESY_SY_EEEEENS7_6detail27Sm100ImplicitGemmTileTraitsINSA_20SM90_TMA_LOAD_IM2COLENSA_14ComposedLayoutINSA_7SwizzleILi3ELi4ELi3EEENSA_18smem_ptr_flag_bitsILi16EEENST_INSB_IJNSC_ILi8EEESH_EEENSB_IJSH_SE_EEEEEEEvEENS12_INSA_23SM90_TMA_LOAD_MULTICASTES1D_vEEEENS_8epilogue10collective18CollectiveEpilogueINS1I_23Sm100TmaWarpSpecializedILi3ELi2ELi16ELb1ELb0EEEJSJ_NSB_IJNST_ISH_SE_EENST_INSC_ILi32EEESE_EEEEESK_NSB_IJNSB_IJllllEEESE_SV_EEESK_S1S_NS1I_6fusion15FusionCallbacksIS1M_NS1T_17LinearCombinationISK_fSK_fLNS_15FloatRoundStyleE2EEESJ_S1Q_JEEENSA_5SM1004TMEM4LOAD26SM100_TMEM_LOAD_16dp256b4xES13_NS14_INS15_ILi2ELi4ELi3EEES18_NST_INSB_IJS19_S1O_EEENSB_IJS1O_SE_EEEEEEENSA_17SM75_U32x4_LDSM_NENSA_21SM90_TMA_STORE_IM2COLES27_NSA_17SM90_U32x4_STSM_NENSA_39AutoVectorizingCopyWithAssumedAlignmentILi128EEEEEEvvEEEEvNT_6ParamsE)
        .other          _ZN7cutlass13device_kernelINS_4conv6kernel13ConvUniversalINS1_16ConvProblemShapeILNS1_8OperatorE0ELi3EEENS1_10collective14CollectiveConvINS1_47MainloopSm100TmaUmmaWarpSpecializedImplicitGemmILS5_0ELi13ELi3ELi1ELi2EN4cute5tupleIJNSA_1CILi2EEENSC_ILi1EEESE_EEEEENSB_IJNSC_ILi64EEESH_NSB_IJSH_EEEEEENS_10bfloat16_tESK_NSA_8TiledMMAINSA_8MMA_AtomIJNSA_20SM100_MMA_F16BF16_SSISK_SK_fLi64ELi64ELNSA_4UMMA5MajorE0ELSP_0ELNSO_7ScaleInE0ELSQ_0EEEEEENSA_6LayoutINSB_IJSE_SE_SE_EEENSB_IJNSC_ILi0EEESV_SV_EEEEENSB_IJNSA_10UnderscoreESY_SY_EEEEENS7_6detail27Sm100ImplicitGemmTileTraitsINSA_20SM90_TMA_LOAD_IM2COLENSA_14ComposedLayoutINSA_7SwizzleILi3ELi4ELi3EEENSA_18smem_ptr_flag_bitsILi16EEENST_INSB_IJNSC_ILi8EEESH_EEENSB_IJSH_SE_EEEEEEEvEENS12_INSA_23SM90_TMA_LOAD_MULTICASTES1D_vEEEENS_8epilogue10collective18CollectiveEpilogueINS1I_23Sm100TmaWarpSpecializedILi3ELi2ELi16ELb1ELb0EEEJSJ_NSB_IJNST_ISH_SE_EENST_INSC_ILi32EEESE_EEEEESK_NSB_IJNSB_IJllllEEESE_SV_EEESK_S1S_NS1I_6fusion15FusionCallbacksIS1M_NS1T_17LinearCombinationISK_fSK_fLNS_15FloatRoundStyleE2EEESJ_S1Q_JEEENSA_5SM1004TMEM4LOAD26SM100_TMEM_LOAD_16dp256b4xES13_NS14_INS15_ILi2ELi4ELi3EEES18_NST_INSB_IJS19_S1O_EEENSB_IJS1O_SE_EEEEEEENSA_17SM75_U32x4_LDSM_NENSA_21SM90_TMA_STORE_IM2COLES27_NSA_17SM90_U32x4_STSM_NENSA_39AutoVectorizingCopyWithAssumedAlignmentILi128EEEEEEvvEEEEvNT_6ParamsE,@"STO_CUDA_ENTRY STV_DEFAULT"
_ZN7cutlass13device_kernelINS_4conv6kernel13ConvUniversalINS1_16ConvProblemShapeILNS1_8OperatorE0ELi3EEENS1_10collective14CollectiveConvINS1_47MainloopSm100TmaUmmaWarpSpecializedImplicitGemmILS5_0ELi13ELi3ELi1ELi2EN4cute5tupleIJNSA_1CILi2EEENSC_ILi1EEESE_EEEEENSB_IJNSC_ILi64EEESH_NSB_IJSH_EEEEEENS_10bfloat16_tESK_NSA_8TiledMMAINSA_8MMA_AtomIJNSA_20SM100_MMA_F16BF16_SSISK_SK_fLi64ELi64ELNSA_4UMMA5MajorE0ELSP_0ELNSO_7ScaleInE0ELSQ_0EEEEEENSA_6LayoutINSB_IJSE_SE_SE_EEENSB_IJNSC_ILi0EEESV_SV_EEEEENSB_IJNSA_10UnderscoreESY_SY_EEEEENS7_6detail27Sm100ImplicitGemmTileTraitsINSA_20SM90_TMA_LOAD_IM2COLENSA_14ComposedLayoutINSA_7SwizzleILi3ELi4ELi3EEENSA_18smem_ptr_flag_bitsILi16EEENST_INSB_IJNSC_ILi8EEESH_EEENSB_IJSH_SE_EEEEEEEvEENS12_INSA_23SM90_TMA_LOAD_MULTICASTES1D_vEEEENS_8epilogue10collective18CollectiveEpilogueINS1I_23Sm100TmaWarpSpecializedILi3ELi2ELi16ELb1ELb0EEEJSJ_NSB_IJNST_ISH_SE_EENST_INSC_ILi32EEESE_EEEEESK_NSB_IJNSB_IJllllEEESE_SV_EEESK_S1S_NS1I_6fusion15FusionCallbacksIS1M_NS1T_17LinearCombinationISK_fSK_fLNS_15FloatRoundStyleE2EEESJ_S1Q_JEEENSA_5SM1004TMEM4LOAD26SM100_TMEM_LOAD_16dp256b4xES13_NS14_INS15_ILi2ELi4ELi3EEES18_NST_INSB_IJS19_S1O_EEENSB_IJS1O_SE_EEEEEEENSA_17SM75_U32x4_LDSM_NENSA_21SM90_TMA_STORE_IM2COLES27_NSA_17SM90_U32x4_STSM_NENSA_39AutoVectorizingCopyWithAssumedAlignmentILi128EEEEEEvvEEEEvNT_6ParamsE:
[----:B------:R-:W1:Y:S01]  /*0000*/  LDC R1, c[0x0][0x37c] ;  /* 0x0000df00ff017b82 */ /* 0x000e620000000800 */
[----:B------:R-:W2:Y:S01]  /*0010*/  S2R R47, SR_TID.X ;  /* 0x00000000002f7919 */ /* 0x000ea20000002100 */
[----:B------:R-:W3:Y:S01]  /*0020*/  LDCU.64 UR8, c[0x0][0x990] ;  /* 0x00013200ff0877ac */ /* 0x000ee20008000a00 */
[----:B-1----:R-:W-:Y:S01]  /*0030*/  VIADD R1, R1, 0xfffffff8 ;  /* 0xfffffff801017836 */ /* 0x002fe20000000000 */
[----:B------:R-:W-:Y:S02]  /*0040*/  PRMT R48, RZ, 0x7610, R48 ;  /* 0x00007610ff307816 */ /* 0x000fe40000000030 */
[----:B------:R-:W-:Y:S01]  /*0050*/  ELECT P3, URZ, PT ;  /* 0x0000000000ff782f */ /* 0x000fe20003860000 */
[----:B---3--:R-:W-:-:S04]  /*0060*/  UISETP.NE.U32.AND UP0, UPT, UR8, URZ, UPT ;  /* 0x000000ff0800728c */ /* 0x008fc8000bf05070 */
[----:B------:R-:W-:Y:S01]  /*0070*/  UISETP.NE.AND.EX UP0, UPT, UR9, URZ, UPT, UP0 ;  /* 0x000000ff0900728c */ /* 0x000fe2000bf05300 */
[----:B--2---:R-:W-:-:S05]  /*0080*/  SHF.R.U32.HI R49, RZ, 0x5, R47 ;  /* 0x00000005ff317819 */ /* 0x004fca000001162f */
[----:B------:R-:W1:Y:S02]  /*0090*/  SHFL.IDX PT, R0, R49, RZ, 0x1f ;  /* 0x00001fff31007589 */ /* 0x000e6400000e0000 */
[----:B-1----:R-:W-:Y:S01]  /*00a0*/  R2UR UR18, R0 ;  /* 0x00000000001272ca */ /* 0x002fe200000e0000 */
[----:B------:R-:W-:-:S14]  /*00b0*/  BRA.U UP0, `(.L_x_0) ;  /* 0x0000000100307547 */ /* 0x000fdc000b800000 */
[----:B------:R-:W1:Y:S02]  /*00c0*/  LDCU.64 UR4, c[0x0][0x988] ;  /* 0x00013100ff0477ac */ /* 0x000e640008000a00 */
[----:B-1----:R-:W-:-:S04]  /*00d0*/  UISETP.NE.U32.AND UP0, UPT, UR4, URZ, UPT ;  /* 0x000000ff0400728c */ /* 0x002fc8000bf05070 */
[----:B------:R-:W-:-:S09]  /*00e0*/  UISETP.NE.AND.EX UP0, UPT, UR5, URZ, UPT, UP0 ;  /* 0x000000ff0500728c */ /* 0x000fd2000bf05300 */
[----:B------:R-:W-:Y:S05]  /*00f0*/  BRA.U !UP0, `(.L_x_1) ;  /* 0x0000000108147547 */ /* 0x000fea000b800000 */
[----:B------:R-:W1:Y:S01]  /*0100*/  LDC.64 R26, c[0x0][0x988] ;  /* 0x00026200ff1a7b82 */ /* 0x000e620000000a00 */
[----:B------:R-:W1:Y:S02]  /*0110*/  LDCU.64 UR4, c[0x0][0x358] ;  /* 0x00006b00ff0477ac */ /* 0x000e640008000a00 */
[----:B-1----:R1:W5:Y:S01]  /*0120*/  LDG.E R26, desc[UR4][R26.64] ;  /* 0x000000041a1a7981 */ /* 0x002362000c1e1900 */
[----:B------:R-:W-:Y:S01]  /*0130*/  HFMA2 R48, -RZ, RZ, 0, 5.9604644775390625e-08 ;  /* 0x00000001ff307431 */ /* 0x000fe200000001ff */
[----:B------:R-:W-:Y:S05]  /*0140*/  BRA `(.L_x_0) ;  /* 0x00000000000c7947 */ /* 0x000fea0003800000 */
.L_x_1:
[----:B------:R-:W1:Y:S01]  /*0150*/  LDCU UR4, c[0x0][0x980] ;  /* 0x00013000ff0477ac */ /* 0x000e620008000800 */
[----:B------:R-:W-:Y:S01]  /*0160*/  HFMA2 R48, -RZ, RZ, 0, 5.9604644775390625e-08 ;  /* 0x00000001ff307431 */ /* 0x000fe200000001ff */
[----:B-1----:R-:W-:-:S07]  /*0170*/  MOV R26, UR4 ;  /* 0x00000004001a7c02 */ /* 0x002fce0008000f00 */
.L_x_0:
[----:B------:R-:W2:Y:S02]  /*0180*/  LDCU.64 UR4, c[0x0][0x9b0] ;  /* 0x00013600ff0477ac */ /* 0x000ea40008000a00 */
[----:B--2---:R-:W-:-:S04]  /*0190*/  UISETP.NE.U32.AND UP0, UPT, UR4, URZ, UPT ;  /* 0x000000ff0400728c */ /* 0x004fc8000bf05070 */
[----:B------:R-:W-:-:S09]  /*01a0*/  UISETP.NE.AND.EX UP0, UPT, UR5, URZ, UPT, UP0 ;  /* 0x000000ff0500728c */ /* 0x000fd2000bf05300 */
[----:B------:R-:W-:Y:S05]  /*01b0*/  BRA.U UP0, `(.L_x_2) ;  /* 0x0000000100287547 */ /* 0x000fea000b800000 */
[----:B------:R-:W2:Y:S02]  /*01c0*/  LDCU.64 UR4, c[0x0][0x9a8] ;  /* 0x00013500ff0477ac */ /* 0x000ea40008000a00 */
[----:B--2---:R-:W-:-:S04]  /*01d0*/  UISETP.NE.U32.AND UP0, UPT, UR4, URZ, UPT ;  /* 0x000000ff0400728c */ /* 0x004fc8000bf05070 */
[----:B------:R-:W-:-:S09]  /*01e0*/  UISETP.NE.AND.EX UP0, UPT, UR5, URZ, UPT, UP0 ;  /* 0x000000ff0500728c */ /* 0x000fd2000bf05300 */
[----:B------:R-:W-:Y:S05]  /*01f0*/  BRA.U !UP0, `(.L_x_3) ;  /* 0x0000000108107547 */ /* 0x000fea000b800000 */
[----:B------:R-:W2:Y:S01]  /*0200*/  LDC.64 R24, c[0x0][0x9a8] ;  /* 0x00026a00ff187b82 */ /* 0x000ea20000000a00 */
[----:B------:R-:W2:Y:S02]  /*0210*/  LDCU.64 UR4, c[0x0][0x358] ;  /* 0x00006b00ff0477ac */ /* 0x000ea40008000a00 */
[----:B--2---:R2:W5:Y:S01]  /*0220*/  LDG.E R24, desc[UR4][R24.64] ;  /* 0x0000000418187981 */ /* 0x004562000c1e1900 */
[----:B------:R-:W-:Y:S05]  /*0230*/  BRA `(.L_x_2) ;  /* 0x0000000000087947 */ /* 0x000fea0003800000 */
.L_x_3:
[----:B------:R-:W2:Y:S02]  /*0240*/  LDCU UR4, c[0x0][0x9a0] ;  /* 0x00013400ff0477ac */ /* 0x000ea40008000800 */
[----:B--2---:R-:W-:Y:S02]  /*0250*/  MOV R24, UR4 ;  /* 0x0000000400187c02 */ /* 0x004fe40008000f00 */
.L_x_2:
[----:B------:R-:W-:Y:S01]  /*0260*/  IMAD.U32 R0, RZ, RZ, UR18 ;  /* 0x00000012ff007e24 */ /* 0x000fe2000f8e00ff */
[----:B------:R-:W-:Y:S04]  /*0270*/  BSSY.RECONVERGENT B0, `(.L_x_4) ;  /* 0x000000c000007945 */ /* 0x000fe80003800200 */
[C---:B------:R-:W-:Y:S02]  /*0280*/  ISETP.NE.OR P1, PT, R0.reuse, 0x1, !P3 ;  /* 0x000000010000780c */ /* 0x040fe40005f25670 */
[----:B------:R-:W-:-:S11]  /*0290*/  ISETP.NE.OR P0, PT, R0, 0x3, !P3 ;  /* 0x000000030000780c */ /* 0x000fd60005f05670 */
[----:B------:R-:W-:Y:S05]  /*02a0*/  @P1 BRA `(.L_x_5) ;  /* 0x0000000000201947 */ /* 0x000fea0003800000 */
[----:B------:R-:W3:Y:S02]  /*02b0*/  LDCU.64 UR4, c[0x0][0x348] ;  /* 0x00006900ff0477ac */ /* 0x000ee40008000a00 */
[----:B---3--:R-:W-:Y:S02]  /*02c0*/  UIADD3 UR6, UP1, UPT, UR4, 0x80, URZ ;  /* 0x0000008004067890 */ /* 0x008fe4000ff3e0ff */
[----:B------:R-:W-:Y:S02]  /*02d0*/  UIADD3 UR4, UP0, UPT, UR4, 0x200, URZ ;  /* 0x0000020004047890 */ /* 0x000fe4000ff1e0ff */
[----:B------:R-:W-:Y:S02]  /*02e0*/  UIADD3.X UR7, UPT, UPT, URZ, UR5, URZ, UP1, !UPT ;  /* 0x00000005ff077290 */ /* 0x000fe40008ffe4ff */
[----:B------:R-:W-:-:S07]  /*02f0*/  UIADD3.X UR5, UPT, UPT, URZ, UR5, URZ, UP0, !UPT ;  /* 0x00000005ff057290 */ /* 0x000fce00087fe4ff */
[----:B------:R3:W-:Y:S02]  /*0300*/  UTMACCTL.PF [UR6] ;  /* 0x00000000060079b9 */ /* 0x0007e40008040000 */
[----:B------:R3:W-:Y:S02]  /*0310*/  UTMACCTL.PF [UR4] ;  /* 0x00000000040079b9 */ /* 0x0007e40008040000 */
[----:B---3--:R-:W-:Y:S01]  /*0320*/  NOP ;  /* 0x0000000000007918 */ /* 0x008fe20000000000 */
.L_x_5:
[----:B------:R-:W-:Y:S05]  /*0330*/  BSYNC.RECONVERGENT B0 ;  /* 0x0000000000007941 */ /* 0x000fea0003800200 */
.L_x_4:
[----:B------:R-:W-:Y:S04]  /*0340*/  BSSY.RECONVERGENT B0, `(.L_x_6) ;  /* 0x000000a000007945 */ /* 0x000fe80003800200 */
        /* <DEDUP_REMOVED lines=9> */
.L_x_7:
[----:B------:R-:W-:Y:S05]  /*03e0*/  BSYNC.RECONVERGENT B0 ;  /* 0x0000000000007941 */ /* 0x000fea0003800200 */
.L_x_6:
[----:B------:R-:W3:Y:S01]  /*03f0*/  LDCU.64 UR4, c[0x0][0x988] ;  /* 0x00013100ff0477ac */ /* 0x000ee20008000a00 */
[----:B------:R-:W-:Y:S02]  /*0400*/  UISETP.EQ.U32.AND UP2, UPT, UR8, URZ, UPT ;  /* 0x000000ff0800728c */ /* 0x000fe4000bf42070 */
[----:B------:R-:W-:Y:S02]  /*0410*/  UPLOP3.LUT UP3, UPT, UPT, UPT, UPT, 0x80, 0x8 ;  /* 0x000000000008789c */ /* 0x000fe40003f6f070 */
[----:B---3--:R-:W-:-:S04]  /*0420*/  UISETP.NE.U32.AND UP0, UPT, UR4, URZ, UPT ;  /* 0x000000ff0400728c */ /* 0x008fc8000bf05070 */
[----:B------:R-:W-:-:S04]  /*0430*/  UISETP.NE.AND.EX UP1, UPT, UR5, URZ, UPT, UP0 ;  /* 0x000000ff0500728c */ /* 0x000fc8000bf25300 */
[----:B------:R-:W-:-:S04]  /*0440*/  UISETP.EQ.OR.EX UP4, UPT, UR9, URZ, !UP1, UP2 ;  /* 0x000000ff0900728c */ /* 0x000fc8000cf82720 */
[----:B------:R-:W-:-:S06]  /*0450*/  UP2UR UR4, UPR, URZ, 0x10 ;  /* 0x00000010ff047883 */ /* 0x000fcc0008000000 */
[----:B------:R-:W-:Y:S01]  /*0460*/  MOV R54, UR4 ;  /* 0x0000000400367c02 */ /* 0x000fe20008000f00 */
[----:B------:R-:W-:Y:S06]  /*0470*/  BRA.U !UP4, `(.L_x_8) ;  /* 0x000000010c207547 */ /* 0x000fec000b800000 */
[----:B------:R-:W-:Y:S01]  /*0480*/  UISETP.NE.U32.AND UP2, UPT, UR8, URZ, UPT ;  /* 0x000000ff0800728c */ /* 0x000fe2000bf45070 */
[----:B-----5:R-:W-:Y:S01]  /*0490*/  FSETP.NEU.AND P0, PT, R26, RZ, PT ;  /* 0x000000ff1a00720b */ /* 0x020fe20003f0d000 */
[----:B------:R-:W-:Y:S02]  /*04a0*/  USEL UR4, URZ, 0xffffffff, UP1 ;  /* 0xffffffffff047887 */ /* 0x000fe40008800000 */
[----:B------:R-:W-:-:S10]  /*04b0*/  UISETP.NE.AND.EX UP2, UPT, UR9, URZ, UPT, UP2 ;  /* 0x000000ff0900728c */ /* 0x000fd4000bf45320 */
[----:B------:R-:W-:Y:S01]  /*04c0*/  VOTEU.ANY UP0, P0 ;  /* 0x0000000000ff7886 */ /* 0x000fe20000000100 */
[----:B------:R-:W-:-:S04]  /*04d0*/  @!UP2 USEL UR4, URZ, 0xffffffff, UP0 ;  /* 0xffffffffff04a887 */ /* 0x000fc80008000000 */
[----:B------:R-:W-:-:S04]  /*04e0*/  ULOP3.LUT UR4, UR4, 0x1, URZ, 0xc0, !UPT ;  /* 0x0000000104047892 */ /* 0x000fc8000f8ec0ff */
[----:B------:R-:W-:-:S11]  /*04f0*/  UISETP.NE.U32.AND UP3, UPT, UR4, 0x1, UPT ;  /* 0x000000010400788c */ /* 0x000fd6000bf65070 */
.L_x_8:
[----:B------:R-:W3:Y:S02]  /*0500*/  SHFL.IDX PT, R2, R49, RZ, 0x1f ;  /* 0x00001fff31027589 */ /* 0x000ee400000e0000 */
[----:B---3--:R-:W-:-:S13]  /*0510*/  ISETP.NE.AND P0, PT, R2, RZ, PT ;  /* 0x000000ff0200720c */ /* 0x008fda0003f05270 */
[----:B------:R-:W-:Y:S05]  /*0520*/  @P0 BRA `(.L_x_9) ;  /* 0x0000000000ac0947 */ /* 0x000fea0003800000 */
[----:B------:R-:W-:Y:S01]  /*0530*/  ELECT P0, URZ, PT ;  /* 0x0000000000ff782f */ /* 0x000fe20003800000 */
[----:B------:R-:W-:-:S12]  /*0540*/  BSSY.RECONVERGENT B0, `(.L_x_9) ;  /* 0x0000029000007945 */ /* 0x000fd80003800200 */
[----:B------:R-:W-:Y:S05]  /*0550*/  @!P0 BRA `(.L_x_10) ;  /* 0x00000000009c8947 */ /* 0x000fea0003800000 */
[----:B------:R-:W3:Y:S01]  /*0560*/  S2UR UR4, SR_CgaCtaId ;  /* 0x00000000000479c3 */ /* 0x000ee20000008800 */
[----:B------:R-:W-:Y:S01]  /*0570*/  UMOV UR5, 0x400 ;  /* 0x0000040000057882 */ /* 0x000fe20000000000 */
[----:B------:R-:W-:Y:S01]  /*0580*/  UMOV UR8, 0x1 ;  /* 0x0000000100087882 */ /* 0x000fe20000000000 */
[----:B------:R-:W-:Y:S01]  /*0590*/  UMOV UR6, 0x2 ;  /* 0x0000000200067882 */ /* 0x000fe20000000000 */
[----:B------:R-:W-:-:S04]  /*05a0*/  UIADD3 UR8, UPT, UPT, -UR8, 0x100000, URZ ;  /* 0x0010000008087890 */ /* 0x000fc8000fffe1ff */
[----:B------:R-:W-:Y:S02]  /*05b0*/  USHF.L.U32 UR9, UR8, 0xb, URZ ;  /* 0x0000000b08097899 */ /* 0x000fe400080006ff */
[----:B------:R-:W-:Y:S02]  /*05c0*/  USHF.L.U32 UR8, UR8, 0x1, URZ ;  /* 0x0000000108087899 */ /* 0x000fe400080006ff */
[----:B------:R-:W-:-:S04]  /*05d0*/  UIADD3 UR6, UPT, UPT, -UR6, 0x100000, URZ ;  /* 0x0010000006067890 */ /* 0x000fc8000fffe1ff */
[----:B------:R-:W-:Y:S02]  /*05e0*/  USHF.L.U32 UR7, UR6, 0xb, URZ ;  /* 0x0000000b06077899 */ /* 0x000fe400080006ff */
[----:B------:R-:W-:Y:S02]  /*05f0*/  USHF.L.U32 UR6, UR6, 0x1, URZ ;  /* 0x0000000106067899 */ /* 0x000fe400080006ff */
[----:B---3--:R-:W-:Y:S01]  /*0600*/  ULEA UR4, UR4, UR5, 0x18 ;  /* 0x0000000504047291 */ /* 0x008fe2000f8ec0ff */
[----:B------:R-:W3:Y:S11]  /*0610*/  FENCE.VIEW.ASYNC.S ;  /* 0x00000000000073c6 */ /* 0x000ef60000000000 */
[----:B---3--:R3:W4:Y:S01]  /*0620*/  SYNCS.EXCH.64 URZ, [UR4], UR8 ;  /* 0x0000000804ff75b2 */ /* 0x0087220008000100 */
[----:B------:R3:W1:Y:S01]  /*0630*/  SYNCS.EXCH.64 URZ, [UR4+0x68], UR6 ;  /* 0x0000680604ff75b2 */ /* 0x0006620008000100 */
        /* <DEDUP_REMOVED lines=23> */
[----:B------:R3:W1:Y:S02]  /*07b0*/  SYNCS.EXCH.64 URZ, [UR4+0xc8], UR6 ;  /* 0x0000c80604ff75b2 */ /* 0x0006640008000100 */
[----:B---34-:R-:W-:Y:S01]  /*07c0*/  NOP ;  /* 0x0000000000007918 */ /* 0x018fe20000000000 */
.L_x_10:
[----:B------:R-:W-:Y:S05]  /*07d0*/  BSYNC.RECONVERGENT B0 ;  /* 0x0000000000007941 */ /* 0x000fea0003800200 */
.L_x_9:
[----:B------:R-:W3:Y:S01]  /*07e0*/  SHFL.IDX PT, R2, R49, RZ, 0x1f ;  /* 0x00001fff31027589 */ /* 0x000ee200000e0000 */
[----:B------:R-:W-:Y:S01]  /*07f0*/  NOP ;  /* 0x0000000000007918 */ /* 0x000fe20000000000 */
[----:B---3--:R-:W-:-:S13]  /*0800*/  ISETP.NE.AND P0, PT, R2, 0x1, PT ;  /* 0x000000010200780c */ /* 0x008fda0003f05270 */
[----:B------:R-:W-:Y:S05]  /*0810*/  @P0 BRA `(.L_x_11) ;  /* 0x0000000000500947 */ /* 0x000fea0003800000 */
        /* <DEDUP_REMOVED lines=9> */
[----:B------:R-:W-:Y:S01]  /*08b0*/  USHF.L.U32 UR6, UR6, 0x1, URZ ;  /* 0x0000000106067899 */ /* 0x000fe200080006ff */
[----:B------:R-:W-:Y:S01]  /*08c0*/  ELECT P0, URZ, PT ;  /* 0x0000000000ff782f */ /* 0x000fe20003800000 */
[----:B---3--:R-:W-:Y:S01]  /*08d0*/  ULEA UR4, UR4, UR5, 0x18 ;  /* 0x0000000504047291 */ /* 0x008fe2000f8ec0ff */
[----:B------:R-:W3:Y:S11]  /*08e0*/  FENCE.VIEW.ASYNC.S ;  /* 0x00000000000073c6 */ /* 0x000ef60000000000 */
[----:B---3--:R3:W4:Y:S01]  /*08f0*/  SYNCS.EXCH.64 URZ, [UR4+0xd0], UR8 ;  /* 0x0000d00804ff75b2 */ /* 0x0087220008000100 */
[----:B------:R3:W1:Y:S01]  /*0900*/  SYNCS.EXCH.64 URZ, [UR4+0xe8], UR6 ;  /* 0x0000e80604ff75b2 */ /* 0x0006620008000100 */
[----:B------:R3:W1:Y:S01]  /*0910*/  SYNCS.EXCH.64 URZ, [UR4+0xd8], UR8 ;  /* 0x0000d80804ff75b2 */ /* 0x0006620008000100 */
[----:B------:R3:W1:Y:S01]  /*0920*/  SYNCS.EXCH.64 URZ, [UR4+0xf0], UR6 ;  /* 0x0000f00604ff75b2 */ /* 0x0006620008000100 */
[----:B------:R3:W1:Y:S01]  /*0930*/  SYNCS.EXCH.64 URZ, [UR4+0xe0], UR8 ;  /* 0x0000e00804ff75b2 */ /* 0x0006620008000100 */
[----:B------:R3:W1:Y:S01]  /*0940*/  SYNCS.EXCH.64 URZ, [UR4+0xf8], UR6 ;  /* 0x0000f80604ff75b2 */ /* 0x0006620008000100 */
[----:B------:R-:W-:Y:S01]  /*0950*/  NOP ;  /* 0x0000000000007918 */ /* 0x000fe20000000000 */
.L_x_11:
[----:B------:R-:W2:Y:S01]  /*0960*/  SHFL.IDX PT, R2, R49, RZ, 0x1f ;  /* 0x00001fff31027589 */ /* 0x000ea200000e0000 */
[----:B------:R-:W-:Y:S01]  /*0970*/  NOP ;  /* 0x0000000000007918 */ /* 0x000fe20000000000 */
[----:B--2---:R-:W-:-:S13]  /*0980*/  ISETP.NE.AND P0, PT, R2, 0x3, PT ;  /* 0x000000030200780c */ /* 0x004fda0003f05270 */
[----:B------:R-:W-:Y:S05]  /*0990*/  @P0 BRA `(.L_x_12) ;  /* 0x0000000000300947 */ /* 0x000fea0003800000 */
[----:B---3--:R-:W2:Y:S01]  /*09a0*/  S2UR UR4, SR_CgaCtaId ;  /* 0x00000000000479c3 */ /* 0x008ea20000008800 */
[----:B------:R-:W-:Y:S01]  /*09b0*/  UMOV UR6, 0x400 ;  /* 0x0000040000067882 */ /* 0x000fe20000000000 */
[----:B------:R-:W-:Y:S01]  /*09c0*/  UMOV UR5, 0x20 ;  /* 0x0000002000057882 */ /* 0x000fe20000000000 */
[----:B------:R-:W-:Y:S01]  /*09d0*/  ELECT P0, URZ, PT ;  /* 0x0000000000ff782f */ /* 0x000fe20003800000 */
[----:B--2---:R-:W-:Y:S02]  /*09e0*/  ULEA UR6, UR4, UR6, 0x18 ;  /* 0x0000000604067291 */ /* 0x004fe4000f8ec0ff */
[----:B------:R-:W-:-:S04]  /*09f0*/  UIADD3 UR4, UPT, UPT, -UR5, 0x100000, URZ ;  /* 0x0010000005047890 */ /* 0x000fc8000fffe1ff */
[----:B------:R-:W-:Y:S02]  /*0a00*/  USHF.L.U32 UR5, UR4, 0xb, URZ ;  /* 0x0000000b04057899 */ /* 0x000fe400080006ff */
[----:B------:R-:W-:Y:S01]  /*0a10*/  USHF.L.U32 UR4, UR4, 0x1, URZ ;  /* 0x0000000104047899 */ /* 0x000fe200080006ff */
[----:B------:R-:W2:Y:S11]  /*0a20*/  FENCE.VIEW.ASYNC.S ;  /* 0x00000000000073c6 */ /* 0x000eb60000000000 */
[----:B--2---:R2:W3:Y:S01]  /*0a30*/  SYNCS.EXCH.64 URZ, [UR6+0x100], UR4 ;  /* 0x0001000406ff75b2 */ /* 0x0044e20008000100 */
[----:B------:R2:W1:Y:S01]  /*0a40*/  SYNCS.EXCH.64 URZ, [UR6+0x108], UR4 ;  /* 0x0001080406ff75b2 */ /* 0x0004620008000100 */
[----:B------:R-:W-:Y:S01]  /*0a50*/  NOP ;  /* 0x0000000000007918 */ /* 0x000fe20000000000 */
.L_x_12:
[----:B------:R-:W4:Y:S01]  /*0a60*/  SHFL.IDX PT, R2, R49, RZ, 0x1f ;  /* 0x00001fff31027589 */ /* 0x000f2200000e0000 */
[----:B------:R-:W-:Y:S01]  /*0a70*/  NOP ;  /* 0x0000000000007918 */ /* 0x000fe20000000000 */
[----:B----4-:R-:W-:-:S13]  /*0a80*/  ISETP.NE.AND P0, PT, R2, 0x4, PT ;  /* 0x000000040200780c */ /* 0x010fda0003f05270 */
[----:B------:R-:W-:Y:S05]  /*0a90*/  @P0 BRA `(.L_x_13) ;  /* 0x0000000000440947 */ /* 0x000fea0003800000 */
[----:B--23--:R-:W2:Y:S01]  /*0aa0*/  S2UR UR6, SR_CgaCtaId ;  /* 0x00000000000679c3 */ /* 0x00cea20000008800 */
[----:B------:R-:W-:Y:S01]  /*0ab0*/  UMOV UR4, 0x1e0 ;  /* 0x000001e000047882 */ /* 0x000fe20000000000 */
[----:B------:R-:W-:Y:S01]  /*0ac0*/  UMOV UR5, 0x400 ;  /* 0x0000040000057882 */ /* 0x000fe20000000000 */
[----:B------:R-:W-:Y:S01]  /*0ad0*/  USEL UR4, UR4, 0x1a0, UP3 ;  /* 0x000001a004047887 */ /* 0x000fe20009800000 */
[----:B------:R-:W-:Y:S01]  /*0ae0*/  UMOV UR8, 0x1 ;  /* 0x0000000100087882 */ /* 0x000fe20000000000 */
[----:B------:R-:W-:Y:S01]  /*0af0*/  ELECT P0, URZ, PT ;  /* 0x0000000000ff782f */ /* 0x000fe20003800000 */
[----:B------:R-:W-:-:S04]  /*0b00*/  UIADD3 UR8, UPT, UPT, -UR8, 0x100000, URZ ;  /* 0x0010000008087890 */ /* 0x000fc8000fffe1ff */
[----:B------:R-:W-:Y:S02]  /*0b10*/  USHF.L.U32 UR9, UR8, 0xb, URZ ;  /* 0x0000000b08097899 */ /* 0x000fe400080006ff */
[----:B------:R-:W-:Y:S02]  /*0b20*/  USHF.L.U32 UR8, UR8, 0x1, URZ ;  /* 0x0000000108087899 */ /* 0x000fe400080006ff */
[----:B--2---:R-:W-:Y:S02]  /*0b30*/  ULEA UR6, UR6, UR5, 0x18 ;  /* 0x0000000506067291 */ /* 0x004fe4000f8ec0ff */
[----:B------:R-:W-:-:S04]  /*0b40*/  UIADD3 UR4, UPT, UPT, -UR4, 0x100000, URZ ;  /* 0x0010000004047890 */ /* 0x000fc8000fffe1ff */
[----:B------:R-:W-:Y:S02]  /*0b50*/  USHF.L.U32 UR5, UR4, 0xb, URZ ;  /* 0x0000000b04057899 */ /* 0x000fe400080006ff */
[----:B------:R-:W-:Y:S01]  /*0b60*/  USHF.L.U32 UR4, UR4, 0x1, URZ ;  /* 0x0000000104047899 */ /* 0x000fe200080006ff */
[----:B------:R-:W2:Y:S03]  /*0b70*/  FENCE.VIEW.ASYNC.S ;  /* 0x00000000000073c6 */ /* 0x000ea60000000000 */
[----:B--2---:R4:W2:Y:S08]  /*0b80*/  SYNCS.EXCH.64 URZ, [UR6+0x110], UR8 ;  /* 0x0001100806ff75b2 */ /* 0x0048b00008000100 */
[----:B------:R4:W3:Y:S02]  /*0b90*/  SYNCS.EXCH.64 URZ, [UR6+0x118], UR4 ;  /* 0x0001180406ff75b2 */ /* 0x0008e40008000100 */
[----:B----4-:R-:W-:Y:S01]  /*0ba0*/  NOP ;  /* 0x0000000000007918 */ /* 0x010fe20000000000 */
.L_x_13:
[----:B------:R-:W4:Y:S01]  /*0bb0*/  SHFL.IDX PT, R2, R49, RZ, 0x1f ;  /* 0x00001fff31027589 */ /* 0x000f2200000e0000 */
[----:B------:R-:W-:Y:S01]  /*0bc0*/  NOP ;  /* 0x0000000000007918 */ /* 0x000fe20000000000 */
[----:B----4-:R-:W-:-:S13]  /*0bd0*/  ISETP.NE.AND P0, PT, R2, 0x5, PT ;  /* 0x000000050200780c */ /* 0x010fda0003f05270 */
[----:B------:R-:W-:Y:S05]  /*0be0*/  @P0 BRA `(.L_x_14) ;  /* 0x0000000000480947 */ /* 0x000fea0003800000 */
[----:B--2---:R-:W2:Y:S01]  /*0bf0*/  S2UR UR5, SR_CgaCtaId ;  /* 0x00000000000579c3 */ /* 0x004ea20000008800 */
[----:B---3--:R-:W-:Y:S01]  /*0c00*/  UMOV UR4, 0x400 ;  /* 0x0000040000047882 */ /* 0x008fe20000000000 */
        /* <DEDUP_REMOVED lines=9> */
[----:B--2---:R-:W-:Y:S01]  /*0ca0*/  ULEA UR4, UR5, UR4, 0x18 ;  /* 0x0000000405047291 */ /* 0x004fe2000f8ec0ff */
[----:B------:R-:W2:Y:S11]  /*0cb0*/  FENCE.VIEW.ASYNC.S ;  /* 0x00000000000073c6 */ /* 0x000eb60000000000 */
[----:B--2---:R4:W2:Y:S01]  /*0cc0*/  SYNCS.EXCH.64 URZ, [UR4+0x120], UR8 ;  /* 0x0001200804ff75b2 */ /* 0x0048a20008000100 */
[----:B------:R4:W3:Y:S01]  /*0cd0*/  SYNCS.EXCH.64 URZ, [UR4+0x130], UR6 ;  /* 0x0001300604ff75b2 */ /* 0x0008e20008000100 */
[----:B------:R4:W1:Y:S01]  /*0ce0*/  SYNCS.EXCH.64 URZ, [UR4+0x128], UR8 ;  /* 0x0001280804ff75b2 */ /* 0x0008620008000100 */
[----:B------:R4:W1:Y:S02]  /*0cf0*/  SYNCS.EXCH.64 URZ, [UR4+0x138], UR6 ;  /* 0x0001380604ff75b2 */ /* 0x0008640008000100 */
[----:B----4-:R-:W-:Y:S01]  /*0d00*/  NOP ;  /* 0x0000000000007918 */ /* 0x010fe20000000000 */
.L_x_14:
[----:B--23--:R-:W2:Y:S01]  /*0d10*/  LDCU UR4, c[0x0][0x36c] ;  /* 0x00006d80ff0477ac */ /* 0x00cea20008000800 */
[----:B------:R-:W-:Y:S01]  /*0d20*/  ISETP.NE.OR P3, PT, R0, 0x2, !P3 ;  /* 0x000000020000780c */ /* 0x000fe20005f65670 */
[----:B------:R-:W-:Y:S01]  /*0d30*/  NOP ;  /* 0x0000000000007918 */ /* 0x000fe20000000000 */
[----:B------:R-:W-:Y:S01]  /*0d40*/  LOP3.LUT R2, R47, 0x1f, RZ, 0xc0, !PT ;  /* 0x0000001f2f027812 */ /* 0x000fe200078ec0ff */
[----:B------:R-:W-:Y:S02]  /*0d50*/  UISETP.NE.AND UP4, UPT, UR18, 0x2, UPT ;  /* 0x000000021200788c */ /* 0x000fe4000bf85270 */
[----:B------:R-:W-:Y:S02]  /*0d60*/  UISETP.NE.AND UP5, UPT, UR18, URZ, UPT ;  /* 0x000000ff1200728c */ /* 0x000fe4000bfa5270 */
[----:B--2---:R-:W-:-:S09]  /*0d70*/  UISETP.EQ.U32.AND UP6, UPT, UR4, 0x1, UPT ;  /* 0x000000010400788c */ /* 0x004fd2000bfc2070 */
[----:B------:R-:W-:Y:S05]  /*0d80*/  BRA.U !UP6, `(.L_x_15) ;  /* 0x000000010e087547 */ /* 0x000fea000b800000 */
[----:B-1----:R-:W-:Y:S01]  /*0d90*/  UCGABAR_ARV ;  /* 0x00000000000079c7 */ /* 0x002fe20008000000 */
[----:B------:R-:W-:Y:S05]  /*0da0*/  BRA `(.L_x_16) ;  /* 0x0000000000047947 */ /* 0x000fea0003800000 */
.L_x_15:
[----:B-1----:R-:W-:Y:S01]  /*0db0*/  NOP ;  /* 0x0000000000007918 */ /* 0x002fe20000000000 */
.L_x_16:
[----:B------:R-:W1:Y:S01]  /*0dc0*/  S2UR UR51, SR_CTAID.X ;  /* 0x00000000003379c3 */ /* 0x000e620000002500 */
[----:B------:R-:W-:-:S05]  /*0dd0*/  CS2R.32 R53, SR_CgaSize ;  /* 0x0000000000357805 */ /* 0x000fca0000008a00 */
[----:B------:R-:W-:-:S05]  /*0de0*/  IMAD R53, R53, -0xa0, RZ ;  /* 0xffffff6035357824 */ /* 0x000fca00078e02ff */
[----:B------:R-:W-:-:S14]  /*0df0*/  R2UR UR5, R53 ;  /* 0x00000000350572ca */ /* 0x000fdc00000e0000 */
[----:B------:R-:W2:Y:S01]  /*0e00*/  LDCU UR5, c[0x0][UR5+0x2b0] ;  /* 0x00005600050577ac */ /* 0x000ea20008000800 */
[----:B------:R-:W-:-:S05]  /*0e10*/  CS2R.32 R53, SR_CgaSize ;  /* 0x0000000000357805 */ /* 0x000fca0000008a00 */
[----:B------:R-:W-:-:S05]  /*0e20*/  IMAD R53, R53, -0xa0, RZ ;  /* 0xffffff6035357824 */ /* 0x000fca00078e02ff */
[----:B------:R-:W-:-:S14]  /*0e30*/  R2UR UR4, R53 ;  /* 0x00000000350472ca */ /* 0x000fdc00000e0000 */
[----:B------:R-:W3:Y:S01]  /*0e40*/  LDCU UR4, c[0x0][UR4+0x2b4] ;  /* 0x00005680040477ac */ /* 0x000ee20008000800 */
[----:B------:R-:W4:Y:S01]  /*0e50*/  S2UR UR23, SR_CTAID.Y ;  /* 0x00000000001779c3 */ /* 0x000f220000002600 */
[----:B------:R-:W-:-:S05]  /*0e60*/  CS2R.32 R53, SR_CgaSize ;  /* 0x0000000000357805 */ /* 0x000fca0000008a00 */
[----:B------:R-:W-:-:S05]  /*0e70*/  IMAD R53, R53, -0xa0, RZ ;  /* 0xffffff6035357824 */ /* 0x000fca00078e02ff */
[----:B------:R-:W-:-:S14]  /*0e80*/  R2UR UR7, R53 ;  /* 0x00000000350772ca */ /* 0x000fdc00000e0000 */
[----:B------:R-:W3:Y:S01]  /*0e90*/  LDCU UR7, c[0x0][UR7+0x2a0] ;  /* 0x00005400070777ac */ /* 0x000ee20008000800 */
[----:B------:R-:W-:-:S05]  /*0ea0*/  CS2R.32 R53, SR_CgaSize ;  /* 0x0000000000357805 */ /* 0x000fca0000008a00 */
[----:B------:R-:W-:-:S05]  /*0eb0*/  IMAD R53, R53, -0xa0, RZ ;  /* 0xffffff6035357824 */ /* 0x000fca00078e02ff */
[----:B------:R-:W-:-:S14]  /*0ec0*/  R2UR UR8, R53 ;  /* 0x00000000350872ca */ /* 0x000fdc00000e0000 */
[----:B------:R-:W3:Y:S01]  /*0ed0*/  LDCU UR8, c[0x0][UR8+0x2a4] ;  /* 0x00005480080877ac */ /* 0x000ee20008000800 */
[----:B------:R-:W3:Y:S01]  /*0ee0*/  S2UR UR9, SR_CgaCtaId ;  /* 0x00000000000979c3 */ /* 0x000ee20000008800 */
[----:B------:R-:W3:Y:S01]  /*0ef0*/  LDCU UR19, c[0x0][0xc24] ;  /* 0x00018480ff1377ac */ /* 0x000ee20008000800 */
[----:B------:R-:W3:Y:S01]  /*0f00*/  LDCU UR39, c[0x0][0xc24] ;  /* 0x00018480ff2777ac */ /* 0x000ee20008000800 */
[----:B-1----:R-:W-:Y:S01]  /*0f10*/  I2FP.F32.U32 R3, UR51 ;  /* 0x0000003300037c45 */ /* 0x002fe20008201000 */
[----:B------:R-:W1:Y:S04]  /*0f20*/  LDCU UR22, c[0x0][0xc30] ;  /* 0x00018600ff1677ac */ /* 0x000e680008000800 */
[----:B--2---:R-:W-:Y:S01]  /*0f30*/  FMUL R3, R3, UR5 ;  /* 0x0000000503037c20 */ /* 0x004fe20008400000 */
[----:B----4-:R-:W-:-:S05]  /*0f40*/  I2FP.F32.U32 R0, UR23 ;  /* 0x0000001700007c45 */ /* 0x010fca0008201000 */
[----:B------:R-:W2:Y:S01]  /*0f50*/  F2I.U32.TRUNC.NTZ R3, R3 ;  /* 0x0000000300037305 */ /* 0x000ea2000020f000 */
[----:B---3--:R-:W-:Y:S01]  /*0f60*/  FMUL R0, R0, UR4 ;  /* 0x0000000400007c20 */ /* 0x008fe20008400000 */
[----:B------:R-:W-:-:S06]  /*0f70*/  USHF.L.U32 UR38, UR9, 0xb, URZ ;  /* 0x0000000b09267899 */ /* 0x000fcc00080006ff */
[----:B------:R-:W3:Y:S01]  /*0f80*/  F2I.U32.TRUNC.NTZ R0, R0 ;  /* 0x0000000000007305 */ /* 0x000ee2000020f000 */
[----:B------:R-:W-:Y:S01]  /*0f90*/  ULOP3.LUT UR38, UR38, 0x800, URZ, 0xc0, !UPT ;  /* 0x0000080026267892 */ /* 0x000fe2000f8ec0ff */
[----:B--2---:R-:W-:Y:S02]  /*0fa0*/  R2UR UR4, R3 ;  /* 0x00000000030472ca */ /* 0x004fe400000e0000 */
[----:B---3--:R-:W-:Y:S02]  /*0fb0*/  R2UR UR6, R0 ;  /* 0x00000000000672ca */ /* 0x008fe400000e0000 */
[----:B------:R-:W-:-:S09]  /*0fc0*/  PRMT R0, RZ, 0x7610, R0 ;  /* 0x00007610ff007816 */ /* 0x000fd20000000000 */
[----:B------:R-:W-:-:S04]  /*0fd0*/  UIADD3 UR5, UPT, UPT, -UR4, URZ, URZ ;  /* 0x000000ff04057290 */ /* 0x000fc8000fffe1ff */
[----:B------:R-:W-:Y:S02]  /*0fe0*/  UIMAD UR5, UR7, UR5, UR51 ;  /* 0x00000005070572a4 */ /* 0x000fe4000f8e0233 */
[----:B------:R-:W-:-:S04]  /*0ff0*/  UIADD3 UR4, UPT, UPT, -UR6, URZ, URZ ;  /* 0x000000ff06047290 */ /* 0x000fc8000fffe1ff */
[----:B------:R-:W-:Y:S01]  /*1000*/  IMAD.U32 R53, RZ, RZ, UR5 ;  /* 0x00000005ff357e24 */ /* 0x000fe2000f8e00ff */
[----:B------:R-:W-:-:S06]  /*1010*/  UIMAD UR4, UR8, UR4, UR23 ;  /* 0x00000004080472a4 */ /* 0x000fcc000f8e0217 */
[----:B------:R-:W-:Y:S01]  /*1020*/  IMAD.U32 R52, RZ, RZ, UR4 ;  /* 0x00000004ff347e24 */ /* 0x000fe2000f8e00ff */
[----:B-1----:R-:W-:Y:S06]  /*1030*/  BRA.U UP5, `(.L_x_17) ;  /* 0x00000001052c7547 */ /* 0x002fec000b800000 */
[----:B------:R-:W-:Y:S02]  /*1040*/  R2UR UR4, R52 ;  /* 0x00000000340472ca */ /* 0x000fe400000e0000 */
[----:B------:R-:W-:-:S11]  /*1050*/  R2UR UR6, R53 ;  /* 0x00000000350672ca */ /* 0x000fd600000e0000 */
[----:B------:R-:W-:-:S04]  /*1060*/  UISETP.NE.AND UP0, UPT, UR4, URZ, UPT ;  /* 0x000000ff0400728c */ /* 0x000fc8000bf05270 */
[----:B------:R-:W-:-:S04]  /*1070*/  UISETP.EQ.OR UP0, UPT, UR6, URZ, !UP0 ;  /* 0x000000ff0600728c */ /* 0x000fc8000c702670 */
[----:B------:R-:W-:Y:S02]  /*1080*/  USEL UR5, URZ, 0x1, !UP0 ;  /* 0x00000001ff057887 */ /* 0x000fe4000c000000 */
[----:B------:R-:W-:-:S04]  /*1090*/  UISETP.NE.AND UP0, UPT, UR4, URZ, UPT ;  /* 0x000000ff0400728c */ /* 0x000fc8000bf05270 */
[----:B------:R-:W-:Y:S02]  /*10a0*/  USEL UR4, URZ, 0x2, UP0 ;  /* 0x00000002ff047887 */ /* 0x000fe40008000000 */
[----:B------:R-:W-:-:S04]  /*10b0*/  UISETP.NE.AND UP0, UPT, UR6, 0x1, UPT ;  /* 0x000000010600788c */ /* 0x000fc8000bf05270 */
[----:B------:R-:W-:-:S04]  /*10c0*/  USEL UR4, UR4, 0x2, UP0 ;  /* 0x0000000204047887 */ /* 0x000fc80008000000 */
[----:B------:R-:W-:-:S06]  /*10d0*/  UIADD3 UR4, UPT, UPT, UR5, UR4, URZ ;  /* 0x0000000405047290 */ /* 0x000fcc000fffe0ff */
[----:B------:R-:W-:-:S07]  /*10e0*/  IMAD.U32 R0, RZ, RZ, UR4 ;  /* 0x00000004ff007e24 */ /* 0x000fce000f8e00ff */
.L_x_17:
[----:B------:R-:W1:Y:S01]  /*10f0*/  S2UR UR53, SR_CTAID.Z ;  /* 0x00000000003579c3 */ /* 0x000e620000002700 */
[----:B------:R-:W-:-:S09]  /*1100*/  UISETP.GE.AND UP0, UPT, UR19, 0x1, UPT ;  /* 0x000000011300788c */ /* 0x000fd2000bf06270 */
[----:B------:R-:W-:Y:S05]  /*1110*/  BRA.U !UP0, `(.L_x_18) ;  /* 0x0000000108d47547 */ /* 0x000fea000b800000 */
[----:B------:R-:W2:Y:S01]  /*1120*/  LDCU.128 UR12, c[0x0][0xc10] ;  /* 0x00018200ff0c77ac */ /* 0x000ea20008000c00 */
[----:B------:R-:W3:Y:S01]  /*1130*/  LDCU UR20, c[0x0][0xc0c] ;  /* 0x00018180ff1477ac */ /* 0x000ee20008000800 */
[----:B------:R-:W4:Y:S01]  /*1140*/  LDCU UR6, c[0x0][0x370] ;  /* 0x00006e00ff0677ac */ /* 0x000f220008000800 */
[----:B------:R-:W1:Y:S01]  /*1150*/  LDCU UR7, c[0x0][0x374] ;  /* 0x00006e80ff0777ac */ /* 0x000e620008000800 */
[----:B------:R-:W1:Y:S01]  /*1160*/  LDCU UR21, c[0x0][0xc20] ;  /* 0x00018400ff1577ac */ /* 0x000e620008000800 */
[----:B--2---:R-:W-:Y:S02]  /*1170*/  UIMAD.WIDE.U32 UR4, UR51, UR12, URZ ;  /* 0x0000000c330472a5 */ /* 0x004fe4000f8e00ff */
[----:B---3--:R-:W-:Y:S01]  /*1180*/  UISETP.NE.AND UP0, UPT, UR20, 0x1, UPT ;  /* 0x000000011400788c */ /* 0x008fe2000bf05270 */
[----:B------:R-:W2:Y:S01]  /*1190*/  LDCU.64 UR8, c[0x0][0xc28] ;  /* 0x00018500ff0877ac */ /* 0x000ea20008000a00 */
[----:B----4-:R-:W-:-:S03]  /*11a0*/  UIMAD.WIDE.U32 UR10, UR6, UR12, URZ ;  /* 0x0000000c060a72a5 */ /* 0x010fc6000f8e00ff */
[----:B------:R-:W-:Y:S01]  /*11b0*/  UMOV UR4, UR5 ;  /* 0x0000000500047c82 */ /* 0x000fe20008000000 */
[----:B------:R-:W-:Y:S02]  /*11c0*/  UISETP.NE.AND UP2, UPT, UR19, 0x1, UPT ;  /* 0x000000011300788c */ /* 0x000fe4000bf45270 */
[----:B------:R-:W-:Y:S01]  /*11d0*/  USHF.R.U32.HI UR4, URZ, UR13, UR4 ;  /* 0x0000000dff047299 */ /* 0x000fe20008011604 */
[----:B------:R-:W-:Y:S01]  /*11e0*/  UMOV UR10, UR11 ;  /* 0x0000000b000a7c82 */ /* 0x000fe20008000000 */
[----:B------:R-:W-:Y:S02]  /*11f0*/  UIMAD.WIDE.U32 UR16, UR23, UR15, URZ ;  /* 0x0000000f171072a5 */ /* 0x000fe4000f8e00ff */
[----:B------:R-:W-:Y:S02]  /*1200*/  USEL UR5, UR51, UR4, !UP0 ;  /* 0x0000000433057287 */ /* 0x000fe4000c000000 */
[----:B------:R-:W-:Y:S02]  /*1210*/  @UP0 USHF.R.U32.HI UR6, URZ, UR13, UR10 ;  /* 0x0000000dff060299 */ /* 0x000fe4000801160a */
[----:B------:R-:W-:-:S02]  /*1220*/  UISETP.NE.AND UP0, UPT, UR14, 0x1, UPT ;  /* 0x000000010e00788c */ /* 0x000fc4000bf05270 */
[----:B-1----:R-:W-:Y:S02]  /*1230*/  UIMAD.WIDE.U32 UR10, UR7, UR15, URZ ;  /* 0x0000000f070a72a5 */ /* 0x002fe4000f8e00ff */
[----:B--2---:R-:W-:Y:S01]  /*1240*/  UIMAD.WIDE.U32 UR12, UR6, UR8, URZ ;  /* 0x00000008060c72a5 */ /* 0x004fe2000f8e00ff */
[----:B------:R-:W-:Y:S02]  /*1250*/  UMOV UR4, UR17 ;  /* 0x0000001100047c82 */ /* 0x000fe40008000000 */
[----:B------:R-:W-:Y:S02]  /*1260*/  USHF.R.U32.HI UR4, URZ, UR21, UR4 ;  /* 0x00000015ff047299 */ /* 0x000fe40008011604 */
[----:B------:R-:W-:Y:S02]  /*1270*/  UMOV UR10, UR11 ;  /* 0x0000000b000a7c82 */ /* 0x000fe40008000000 */
[----:B------:R-:W-:Y:S01]  /*1280*/  UMOV UR12, UR13 ;  /* 0x0000000d000c7c82 */ /* 0x000fe20008000000 */
[----:B------:R-:W-:-:S02]  /*1290*/  @UP0 USHF.R.U32.HI UR7, URZ, UR21, UR10 ;  /* 0x00000015ff070299 */ /* 0x000fc4000801160a */
[----:B------:R-:W-:Y:S02]  /*12a0*/  USEL UR4, UR23, UR4, !UP0 ;  /* 0x0000000417047287 */ /* 0x000fe4000c000000 */
[----:B------:R-:W-:Y:S02]  /*12b0*/  UIMAD.WIDE.U32 UR10, UR7, UR8, URZ ;  /* 0x00000008070a72a5 */ /* 0x000fe4000f8e00ff */
[----:B------:R-:W-:Y:S02]  /*12c0*/  @UP2 USHF.R.U32.HI UR6, URZ, UR9, UR12 ;  /* 0x00000009ff062299 */ /* 0x000fe4000801160c */
[----:B------:R-:W-:-:S03]  /*12d0*/  UIMAD.WIDE.U32 UR12, UR4, UR8, URZ ;  /* 0x00000008040c72a5 */ /* 0x000fc6000f8e00ff */
[----:B------:R-:W-:Y:S02]  /*12e0*/  UMOV UR10, UR11 ;  /* 0x0000000b000a7c82 */ /* 0x000fe40008000000 */
[----:B------:R-:W-:Y:S02]  /*12f0*/  @UP2 USHF.R.U32.HI UR7, URZ, UR9, UR10 ;  /* 0x00000009ff072299 */ /* 0x000fe4000801160a */
[----:B------:R-:W-:Y:S02]  /*1300*/  UIMAD UR10, UR6, UR19, URZ ;  /* 0x00000013060a72a4 */ /* 0x000fe4000f8e02ff */
[----:B------:R-:W-:-:S04]  /*1310*/  UIMAD UR7, UR7, UR19, URZ ;  /* 0x00000013070772a4 */ /* 0x000fc8000f8e02ff */
[----:B------:R-:W-:-:S03]  /*1320*/  UISETP.GE.AND UP0, UPT, UR4, UR7, UPT ;  /* 0x000000070400728c */ /* 0x000fc6000bf06270 */
[----:B------:R-:W-:Y:S01]  /*1330*/  UMOV UR7, UR13 ;  /* 0x0000000d00077c82 */ /* 0x000fe20008000000 */
[----:B------:R-:W-:Y:S02]  /*1340*/  UISETP.GE.OR UP0, UPT, UR5, UR10, UP0 ;  /* 0x0000000a0500728c */ /* 0x000fe40008706670 */
[----:B------:R-:W-:Y:S02]  /*1350*/  UIMAD.WIDE.U32 UR10, UR5, UR8, URZ ;  /* 0x00000008050a72a5 */ /* 0x000fe4000f8e00ff */
[----:B------:R-:W-:Y:S02]  /*1360*/  USHF.R.U32.HI UR7, URZ, UR9, UR7 ;  /* 0x00000009ff077299 */ /* 0x000fe40008011607 */
[----:B------:R-:W-:Y:S02]  /*1370*/  UIADD3 UR10, UPT, UPT, -UR4, URZ, URZ ;  /* 0x000000ff040a7290 */ /* 0x000fe4000fffe1ff */
[----:B------:R-:W-:Y:S02]  /*1380*/  USEL UR7, UR4, UR7, !UP2 ;  /* 0x0000000704077287 */ /* 0x000fe4000d000000 */
[----:B------:R-:W-:Y:S01]  /*1390*/  UIMAD UR10, UR14, UR10, UR23 ;  /* 0x0000000a0e0a72a4 */ /* 0x000fe2000f8e0217 */
[----:B------:R-:W-:Y:S01]  /*13a0*/  @!UP0 UMOV UR8, UR11 ;  /* 0x0000000b00088c82 */ /* 0x000fe20008000000 */
[----:B------:R-:W-:-:S02]  /*13b0*/  UIADD3 UR11, UPT, UPT, -UR5, URZ, URZ ;  /* 0x000000ff050b7290 */ /* 0x000fc4000fffe1ff */
[----:B------:R-:W-:Y:S02]  /*13c0*/  @!UP0 USHF.R.U32.HI UR8, URZ, UR9, UR8 ;  /* 0x00000009ff088299 */ /* 0x000fe40008011608 */
[----:B------:R-:W-:Y:S02]  /*13d0*/  UIADD3 UR9, UPT, UPT, -UR7, URZ, URZ ;  /* 0x000000ff07097290 */ /* 0x000fe4000fffe1ff */
[----:B------:R-:W-:Y:S02]  /*13e0*/  @!UP0 USEL UR8, UR5, UR8, !UP2 ;  /* 0x0000000805088287 */ /* 0x000fe4000d000000 */
[----:B------:R-:W-:Y:S02]  /*13f0*/  UIMAD UR9, UR19, UR9, UR4 ;  /* 0x00000009130972a4 */ /* 0x000fe4000f8e0204 */
[----:B------:R-:W-:Y:S02]  /*1400*/  @!UP0 UIADD3 UR7, UPT, UPT, UR7, -UR8, URZ ;  /* 0x8000000807078290 */ /* 0x000fe4000fffe0ff */
[----:B------:R-:W-:-:S02]  /*1410*/  @!UP0 UIMAD UR6, UR9, UR6, UR8 ;  /* 0x00000006090682a4 */ /* 0x000fc4000f8e0208 */
[----:B------:R-:W-:Y:S02]  /*1420*/  @!UP0 UIMAD UR4, UR7, UR19, UR5 ;  /* 0x00000013070482a4 */ /* 0x000fe4000f8e0205 */
[----:B------:R-:W-:Y:S02]  /*1430*/  UIMAD UR51, UR20, UR11, UR51 ;  /* 0x0000000b143372a4 */ /* 0x000fe4000f8e0233 */
[----:B------:R-:W-:Y:S01]  /*1440*/  UIMAD UR23, UR4, UR14, UR10 ;  /* 0x0000000e041772a4 */ /* 0x000fe2000f8e020a */
[----:B------:R-:W-:Y:S02]  /*1450*/  @!UP0 UMOV UR5, UR6 ;  /* 0x0000000600058c82 */ /* 0x000fe40008000000 */
[----:B------:R-:W-:-:S12]  /*1460*/  UIMAD UR51, UR5, UR20, UR51 ;  /* 0x00000014053372a4 */ /* 0x000fd8000f8e0233 */
.L_x_18:
[----:B------:R-:W-:-:S09]  /*1470*/  UISETP.NE.AND UP0, UPT, UR22, 0x1, UPT ;  /* 0x000000011600788c */ /* 0x000fd2000bf05270 */
[----:B------:R-:W-:Y:S05]  /*1480*/  BRA.U UP0, `(.L_x_19) ;  /* 0x0000000100407547 */ /* 0x000fea000b800000 */
[----:B------:R-:W2:Y:S01]  /*1490*/  LDCU.128 UR8, c[0x0][0xc10] ;  /* 0x00018200ff0877ac */ /* 0x000ea20008000c00 */
[----:B------:R-:W3:Y:S01]  /*14a0*/  LDCU UR12, c[0x0][0xc0c] ;  /* 0x00018180ff0c77ac */ /* 0x000ee20008000800 */
[----:B------:R-:W4:Y:S01]  /*14b0*/  LDCU UR13, c[0x0][0xc20] ;  /* 0x00018400ff0d77ac */ /* 0x000f220008000800 */
[----:B--2---:R-:W-:Y:S02]  /*14c0*/  UIMAD.WIDE.U32 UR4, UR51, UR8, URZ ;  /* 0x00000008330472a5 */ /* 0x004fe4000f8e00ff */
[----:B------:R-:W-:Y:S02]  /*14d0*/  UIMAD.WIDE.U32 UR6, UR23, UR11, URZ ;  /* 0x0000000b170672a5 */ /* 0x000fe4000f8e00ff */
[----:B---3--:R-:W-:Y:S02]  /*14e0*/  UISETP.NE.AND UP0, UPT, UR12, 0x1, UPT ;  /* 0x000000010c00788c */ /* 0x008fe4000bf05270 */
[----:B------:R-:W-:-:S03]  /*14f0*/  USHF.R.U32.HI UR5, URZ, UR9, UR5 ;  /* 0x00000009ff057299 */ /* 0x000fc60008011605 */
[----:B------:R-:W-:Y:S01]  /*1500*/  UMOV UR4, UR7 ;  /* 0x0000000700047c82 */ /* 0x000fe20008000000 */
[----:B------:R-:W-:Y:S02]  /*1510*/  USEL UR5, UR51, UR5, !UP0 ;  /* 0x0000000533057287 */ /* 0x000fe4000c000000 */
[----:B------:R-:W-:Y:S02]  /*1520*/  UISETP.NE.AND UP0, UPT, UR10, 0x1, UPT ;  /* 0x000000010a00788c */ /* 0x000fe4000bf05270 */
[----:B----4-:R-:W-:-:S04]  /*1530*/  USHF.R.U32.HI UR4, URZ, UR13, UR4 ;  /* 0x0000000dff047299 */ /* 0x010fc80008011604 */
[----:B------:R-:W-:-:S04]  /*1540*/  USEL UR4, UR23, UR4, !UP0 ;  /* 0x0000000417047287 */ /* 0x000fc8000c000000 */
[----:B------:R-:W-:Y:S02]  /*1550*/  UIADD3 UR6, UPT, UPT, UR5, -UR4, URZ ;  /* 0x8000000405067290 */ /* 0x000fe4000fffe0ff */
[----:B------:R-:W-:Y:S02]  /*1560*/  UIADD3 UR4, UPT, UPT, -UR5, UR4, URZ ;  /* 0x0000000405047290 */ /* 0x000fe4000fffe1ff */
[----:B------:R-:W-:Y:S02]  /*1570*/  UIMAD UR23, UR6, UR10, UR23 ;  /* 0x0000000a061772a4 */ /* 0x000fe4000f8e0217 */
[----:B------:R-:W-:-:S12]  /*1580*/  UIMAD UR51, UR4, UR12, UR51 ;  /* 0x0000000c043372a4 */ /* 0x000fd8000f8e0233 */
.L_x_19:
[----:B------:R-:W-:Y:S01]  /*1590*/  UISETP.NE.AND UP0, UPT, UR18, 0x2, UPT ;  /* 0x000000021200788c */ /* 0x000fe2000bf05270 */
[----:B------:R-:W-:Y:S09]  /*15a0*/  BRA.U !UP6, `(.L_x_20) ;  /* 0x000000010e0c7547 */ /* 0x000ff2000b800000 */
[----:B------:R-:W-:Y:S01]  /*15b0*/  UCGABAR_WAIT ;  /* 0x0000000000007dc7 */ /* 0x000fe20008000000 */
[----:B------:R-:W-:Y:S01]  /*15c0*/  CCTL.IVALL ;  /* 0x00000000ff00798f */ /* 0x000fe20002000000 */
[----:B------:R-:W-:Y:S05]  /*15d0*/  BRA `(.L_x_21) ;  /* 0x0000000000047947 */ /* 0x000fea0003800000 */
.L_x_20:
[----:B------:R-:W-:Y:S06]  /*15e0*/  BAR.SYNC.DEFER_BLOCKING 0x0 ;  /* 0x0000000000007b1d */ /* 0x000fec0000010000 */
.L_x_21:
[----:B------:R-:W-:Y:S05]  /*15f0*/  BRA.U UP0, `(.L_x_22) ;  /* 0x0000001d009c7547 */ /* 0x000fea000b800000 */
[----:B------:R-:W2:Y:S01]  /*1600*/  LDCU UR5, c[0x0][0x388] ;  /* 0x00007100ff0577ac */ /* 0x000ea20008000800 */
[----:B------:R-:W3:Y:S01]  /*1610*/  S2UR UR9, SR_CgaCtaId ;  /* 0x00000000000979c3 */ /* 0x000ee20000008800 */
[----:B------:R-:W-:Y:S01]  /*1620*/  PLOP3.LUT P1, PT, PT, PT, UP3, 0x80, 0x8 ;  /* 0x000000000008781c */ /* 0x000fe20003f2f038 */
[----:B------:R-:W-:Y:S01]  /*1630*/  IMAD.MOV.U32 R3, RZ, RZ, 0x1 ;  /* 0x00000001ff037424 */ /* 0x000fe200078e00ff */
[----:B------:R-:W4:Y:S01]  /*1640*/  LDCU UR8, c[0x0][0x38c] ;  /* 0x00007180ff0877ac */ /* 0x000f220008000800 */
[----:B------:R-:W-:Y:S01]  /*1650*/  ISETP.EQ.OR P2, PT, R2, RZ, P3 ;  /* 0x000000ff0200720c */ /* 0x000fe20001f42670 */
[----:B------:R-:W-:Y:S01]  /*1660*/  IMAD.MOV.U32 R2, RZ, RZ, RZ ;  /* 0x000000ffff027224 */ /* 0x000fe200078e00ff */
[----:B------:R-:W-:Y:S01]  /*1670*/  PLOP3.LUT P1, PT, P1, PT, PT, 0x8, 0x80 ;  /* 0x000000000080781c */ /* 0x000fe20000f2e170 */
[----:B------:R-:W4:Y:S01]  /*1680*/  LDCU.64 UR6, c[0x0][0x390] ;  /* 0x00007200ff0677ac */ /* 0x000f220008000a00 */
[----:B------:R-:W-:Y:S02]  /*1690*/  UISETP.NE.AND UP1, UPT, UR18, URZ, UPT ;  /* 0x000000ff1200728c */ /* 0x000fe4000bf25270 */
[----:B------:R-:W-:Y:S01]  /*16a0*/  USEL UR37, URZ, 0x1, UP4 ;  /* 0x00000001ff257887 */ /* 0x000fe2000a000000 */
[----:B------:R-:W4:Y:S01]  /*16b0*/  LDCU UR54, c[0x0][0x370] ;  /* 0x00006e00ff3677ac */ /* 0x000f220008000800 */
[----:B--2---:R-:W-:Y:S01]  /*16c0*/  UIADD3 UR5, UPT, UPT, UR5, 0x3f, URZ ;  /* 0x0000003f05057890 */ /* 0x004fe2000fffe0ff */
[----:B------:R-:W2:Y:S03]  /*16d0*/  LDCU.64 UR44, c[0x0][0x348] ;  /* 0x00006900ff2c77ac */ /* 0x000ea60008000a00 */
[----:B------:R-:W-:Y:S01]  /*16e0*/  USHF.R.S32.HI UR4, URZ, 0x1f, UR5 ;  /* 0x0000001fff047899 */ /* 0x000fe20008011405 */
[----:B-1----:R-:W1:Y:S03]  /*16f0*/  LDCU UR53, c[0x0][0x374] ;  /* 0x00006e80ff3577ac */ /* 0x002e660008000800 */
[----:B------:R-:W-:-:S02]  /*1700*/  ULEA.HI UR4, UR4, UR5, URZ, 0x6 ;  /* 0x0000000504047291 */ /* 0x000fc4000f8f30ff */
[----:B---3--:R-:W-:Y:S02]  /*1710*/  USHF.L.U32 UR5, UR9, 0x5, URZ ;  /* 0x0000000509057899 */ /* 0x008fe400080006ff */
[----:B------:R-:W-:Y:S02]  /*1720*/  USHF.R.S32.HI UR4, URZ, 0x6, UR4 ;  /* 0x00000006ff047899 */ /* 0x000fe40008011404 */
[----:B------:R-:W-:Y:S02]  /*1730*/  ULOP3.LUT UR57, UR5, 0x20, URZ, 0xe2, !UPT ;  /* 0x0000002005397892 */ /* 0x000fe4000f8ee2ff */
[----:B----4-:R-:W-:Y:S02]  /*1740*/  UIMAD UR4, UR4, UR8, URZ ;  /* 0x00000008040472a4 */ /* 0x010fe4000f8e02ff */
[----:B------:R-:W-:Y:S02]  /*1750*/  USEL UR37, UR37, 0x2, UP1 ;  /* 0x0000000225257887 */ /* 0x000fe40008800000 */
[----:B------:R-:W-:Y:S01]  /*1760*/  UIMAD UR4, UR4, UR6, URZ ;  /* 0x00000006040472a4 */ /* 0x000fe2000f8e02ff */
[----:B------:R-:W-:Y:S01]  /*1770*/  UMOV UR30, URZ ;  /* 0x000000ff001e7c82 */ /* 0x000fe20008000000 */
[----:B------:R-:W-:-:S02]  /*1780*/  UMOV UR31, URZ ;  /* 0x000000ff001f7c82 */ /* 0x000fc40008000000 */
[----:B------:R-:W-:Y:S01]  /*1790*/  UIMAD UR55, UR4, UR7, URZ ;  /* 0x00000007043772a4 */ /* 0x000fe2000f8e02ff */
[----:B------:R-:W-:-:S03]  /*17a0*/  UMOV UR42, URZ ;  /* 0x000000ff002a7c82 */ /* 0x000fc60008000000 */
[----:B------:R-:W-:Y:S02]  /*17b0*/  UISETP.NE.AND UP2, UPT, UR55, URZ, UPT ;  /* 0x000000ff3700728c */ /* 0x000fe4000bf45270 */
[----:B------:R-:W-:-:S04]  /*17c0*/  UISETP.LT.U32.AND UP0, UPT, UR55, 0xd, UPT ;  /* 0x0000000d3700788c */ /* 0x000fc8000bf01070 */
[----:B------:R-:W-:-:S04]  /*17d0*/  USEL UR4, UR55, 0xd, UP0 ;  /* 0x0000000d37047887 */ /* 0x000fc80008000000 */
[----:B------:R-:W-:Y:S02]  /*17e0*/  UIADD3 UR5, UPT, UPT, UR4, -0x1, URZ ;  /* 0xffffffff04057890 */ /* 0x000fe4000fffe0ff */
[----:B------:R-:W-:Y:S02]  /*17f0*/  @!UP2 UIADD3 UR5, UPT, UPT, UR4, URZ, URZ ;  /* 0x000000ff0405a290 */ /* 0x000fe4000fffe0ff */
[----:B------:R-:W-:Y:S02]  /*1800*/  UIADD3 UR52, UPT, UPT, UR55, -UR4, URZ ;  /* 0x8000000437347290 */ /* 0x000fe4000fffe0ff */
[----:B-12---:R-:W-:-:S12]  /*1810*/  UIADD3 UR56, UPT, UPT, UR5, 0x1, URZ ;  /* 0x0000000105387890 */ /* 0x006fd8000fffe0ff */
.L_x_40:
[----:B------:R-:W1:Y:S01]  /*1820*/  S2UR UR29, SR_CgaCtaId ;  /* 0x00000000001d79c3 */ /* 0x000e620000008800 */
[----:B------:R-:W-:Y:S01]  /*1830*/  UMOV UR4, 0x400 ;  /* 0x0000040000047882 */ /* 0x000fe20000000000 */
[----:B------:R-:W-:Y:S01]  /*1840*/  SHF.L.U32 R0, R3, 0x1f, RZ ;  /* 0x0000001f03007819 */ /* 0x000fe200000006ff */
[----:B------:R-:W-:Y:S02]  /*1850*/  UISETP.NE.AND UP0, UPT, UR55, URZ, UPT ;  /* 0x000000ff3700728c */ /* 0x000fe4000bf05270 */
[----:B------:R-:W-:Y:S02]  /*1860*/  USHF.L.U32 UR43, UR51, 0x6, URZ ;  /* 0x00000006332b7899 */ /* 0x000fe400080006ff */
[----:B------:R-:W-:Y:S01]  /*1870*/  ULEA UR19, UR23, UR57, 0x6 ;  /* 0x0000003917137291 */ /* 0x000fe2000f8e30ff */
[----:B------:R-:W-:Y:S01]  /*1880*/  UMOV UR26, URZ ;  /* 0x000000ff001a7c82 */ /* 0x000fe20008000000 */
[----:B------:R-:W-:Y:S01]  /*1890*/  UMOV UR22, URZ ;  /* 0x000000ff00167c82 */ /* 0x000fe20008000000 */
[----:B------:R-:W-:Y:S01]  /*18a0*/  UMOV UR21, URZ ;  /* 0x000000ff00157c82 */ /* 0x000fe20008000000 */
[----:B------:R-:W-:Y:S01]  /*18b0*/  UMOV UR20, URZ ;  /* 0x000000ff00147c82 */ /* 0x000fe20008000000 */
[----:B-1----:R-:W-:-:S04]  /*18c0*/  ULEA UR29, UR29, UR4, 0x18 ;  /* 0x000000041d1d7291 */ /* 0x002fc8000f8ec0ff */
[----:B------:R-:W-:-:S09]  /*18d0*/  ULEA UR4, UR30, UR29, 0x3 ;  /* 0x0000001d1e047291 */ /* 0x000fd2000f8e18ff */
[----:B------:R1:W2:Y:S01]  /*18e0*/  SYNCS.PHASECHK.TRANS64.TRYWAIT P0, [UR4+0x68], R0 ;  /* 0x00006800ff0075a7 */ /* 0x0002a20008001104 */
[----:B------:R-:W-:Y:S05]  /*18f0*/  BRA.U !UP0, `(.L_x_23) ;  /* 0x0000000508a87547 */ /* 0x000fea000b800000 */
[----:B------:R-:W3:Y:S01]  /*1900*/  LDCU.128 UR12, c[0x0][0x480] ;  /* 0x00009000ff0c77ac */ /* 0x000ee20008000c00 */
[----:B------:R-:W4:Y:S01]  /*1910*/  LDCU.128 UR8, c[0x0][0x490] ;  /* 0x00009200ff0877ac */ /* 0x000f220008000c00 */
[----:B------:R-:W1:Y:S01]  /*1920*/  LDCU.64 UR20, c[0x0][0x4c0] ;  /* 0x00009800ff1477ac */ /* 0x000e620008000a00 */
[----:B------:R-:W1:Y:S01]  /*1930*/  LDCU.64 UR16, c[0x0][0x4f0] ;  /* 0x00009e00ff1077ac */ /* 0x000e620008000a00 */
[----:B------:R-:W1:Y:S01]  /*1940*/  LDCU UR18, c[0x0][0x4c8] ;  /* 0x00009900ff1277ac */ /* 0x000e620008000800 */
[----:B---3--:R-:W-:Y:S02]  /*1950*/  UIMAD.WIDE.U32 UR4, UR43, UR13, URZ ;  /* 0x0000000d2b0472a5 */ /* 0x008fe4000f8e00ff */
[----:B------:R-:W-:Y:S02]  /*1960*/  UISETP.NE.AND UP0, UPT, UR12, 0x1, UPT ;  /* 0x000000010c00788c */ /* 0x000fe4000bf05270 */
[----:B------:R-:W-:Y:S01]  /*1970*/  USHF.R.U32.HI UR5, URZ, UR14, UR5 ;  /* 0x0000000eff057299 */ /* 0x000fe20008011605 */
[----:B------:R-:W3:Y:S03]  /*1980*/  LDCU UR51, c[0x0][0x38c] ;  /* 0x00007180ff3377ac */ /* 0x000ee60008000800 */
[----:B------:R-:W-:-:S02]  /*1990*/  USEL UR5, UR43, UR5, !UP0 ;  /* 0x000000052b057287 */ /* 0x000fc4000c000000 */
[----:B------:R-:W-:Y:S02]  /*19a0*/  UISETP.NE.AND UP0, UPT, UR15, 0x1, UPT ;  /* 0x000000010f00788c */ /* 0x000fe4000bf05270 */
[----:B----4-:R-:W-:Y:S01]  /*19b0*/  UIMAD.WIDE.U32 UR6, UR5, UR8, URZ ;  /* 0x00000008050672a5 */ /* 0x010fe2000f8e00ff */
[----:B------:R-:W4:Y:S01]  /*19c0*/  LDCU UR8, c[0x0][0x4a0] ;  /* 0x00009400ff0877ac */ /* 0x000f220008000800 */
[----:B------:R-:W1:Y:S05]  /*19d0*/  LDCU UR23, c[0x0][0x4cc] ;  /* 0x00009980ff1777ac */ /* 0x000e6a0008000800 */
[----:B------:R-:W-:Y:S01]  /*19e0*/  UMOV UR4, UR7 ;  /* 0x0000000700047c82 */ /* 0x000fe20008000000 */
[----:B------:R-:W1:Y:S01]  /*19f0*/  LDCU.64 UR40, c[0x0][0x390] ;  /* 0x00007200ff2877ac */ /* 0x000e620008000a00 */
[----:B------:R-:W-:Y:S01]  /*1a00*/  USHF.R.U32.HI UR4, URZ, UR9, UR4 ;  /* 0x00000009ff047299 */ /* 0x000fe20008011604 */
[----:B------:R-:W1:Y:S03]  /*1a10*/  LDCU UR9, c[0x0][0x4ec] ;  /* 0x00009d80ff0977ac */ /* 0x000e660008000800 */
[----:B------:R-:W-:-:S02]  /*1a20*/  USEL UR4, UR5, UR4, !UP0 ;  /* 0x0000000405047287 */ /* 0x000fc4000c000000 */
[----:B------:R-:W-:Y:S02]  /*1a30*/  UISETP.NE.AND UP0, UPT, UR10, 0x1, UPT ;  /* 0x000000010a00788c */ /* 0x000fe4000bf05270 */
[----:B------:R-:W-:Y:S01]  /*1a40*/  UIMAD.WIDE.U32 UR6, UR4, UR11, URZ ;  /* 0x0000000b040672a5 */ /* 0x000fe2000f8e00ff */
[----:B------:R-:W1:Y:S01]  /*1a50*/  LDCU.64 UR24, c[0x0][0x4d0] ;  /* 0x00009a00ff1877ac */ /* 0x000e620008000a00 */
[----:B------:R-:W-:-:S05]  /*1a60*/  UIADD3 UR42, UPT, UPT, UR56, UR31, URZ ;  /* 0x0000001f382a7290 */ /* 0x000fca000fffe0ff */
[----:B------:R-:W-:Y:S01]  /*1a70*/  UMOV UR6, UR7 ;  /* 0x0000000700067c82 */ /* 0x000fe20008000000 */
[----:B------:R-:W-:Y:S02]  /*1a80*/  UIADD3 UR7, UPT, UPT, -UR4, URZ, URZ ;  /* 0x000000ff04077290 */ /* 0x000fe4000fffe1ff */
[----:B----4-:R-:W-:Y:S02]  /*1a90*/  USHF.R.U32.HI UR6, URZ, UR8, UR6 ;  /* 0x00000008ff067299 */ /* 0x010fe40008011606 */
[----:B------:R-:W-:Y:S02]  /*1aa0*/  UIADD3 UR8, UPT, UPT, -UR5, URZ, URZ ;  /* 0x000000ff05087290 */ /* 0x000fe4000fffe1ff */
[----:B------:R-:W-:Y:S02]  /*1ab0*/  USEL UR14, UR4, UR6, !UP0 ;  /* 0x00000006040e7287 */ /* 0x000fe4000c000000 */
[----:B------:R-:W-:Y:S02]  /*1ac0*/  UIMAD UR7, UR15, UR7, UR5 ;  /* 0x000000070f0772a4 */ /* 0x000fe4000f8e0205 */
[----:B------:R-:W-:-:S02]  /*1ad0*/  UIADD3 UR6, UPT, UPT, -UR14, URZ, URZ ;  /* 0x000000ff0e067290 */ /* 0x000fc4000fffe1ff */
[----:B------:R-:W-:Y:S02]  /*1ae0*/  UIMAD UR8, UR12, UR8, UR43 ;  /* 0x000000080c0872a4 */ /* 0x000fe4000f8e022b */
[----:B------:R-:W-:Y:S02]  /*1af0*/  UIMAD UR13, UR10, UR6, UR4 ;  /* 0x000000060a0d72a4 */ /* 0x000fe4000f8e0204 */
[----:B-1----:R-:W-:Y:S02]  /*1b00*/  UIMAD UR11, UR8, UR20, UR9 ;  /* 0x00000014080b72a4 */ /* 0x002fe4000f8e0209 */
[----:B------:R-:W-:Y:S01]  /*1b10*/  UIMAD UR12, UR7, UR21, UR16 ;  /* 0x00000015070c72a4 */ /* 0x000fe2000f8e0210 */
[----:B------:R-:W1:Y:S02]  /*1b20*/  LDCU.64 UR4, c[0x0][0x4f8] ;  /* 0x00009f00ff0477ac */ /* 0x000e640008000a00 */
[----:B------:R-:W4:Y:S01]  /*1b30*/  LDCU UR6, c[0x0][0x500] ;  /* 0x0000a000ff0677ac */ /* 0x000f220008000800 */
[----:B------:R-:W-:Y:S01]  /*1b40*/  UIMAD UR13, UR13, UR18, UR17 ;  /* 0x000000120d0d72a4 */ /* 0x000fe2000f8e0211 */
[----:B------:R-:W-:Y:S01]  /*1b50*/  UMOV UR26, URZ ;  /* 0x000000ff001a7c82 */ /* 0x000fe20008000000 */
[----:B------:R-:W-:Y:S01]  /*1b60*/  UMOV UR7, UR30 ;  /* 0x0000001e00077c82 */ /* 0x000fe20008000000 */
[----:B------:R-:W-:Y:S01]  /*1b70*/  UMOV UR20, URZ ;  /* 0x000000ff00147c82 */ /* 0x000fe20008000000 */
[----:B------:R-:W-:Y:S01]  /*1b80*/  UMOV UR21, URZ ;  /* 0x000000ff00157c82 */ /* 0x000fe20008000000 */
[----:B---3--:R-:W-:-:S07]  /*1b90*/  UMOV UR22, URZ ;  /* 0x000000ff00167c82 */ /* 0x008fce0008000000 */
.L_x_29:
[----:B------:R-:W-:Y:S01]  /*1ba0*/  @!P3 MOV R4, 0x4000 ;  /* 0x000040000004b802 */ /* 0x000fe20000000f00 */
[----:B------:R-:W-:Y:S01]  /*1bb0*/  ULEA UR9, UR7, UR29, 0x3 ;  /* 0x0000001d07097291 */ /* 0x000fe2000f8e18ff */
[----:B--2---:R-:W-:Y:S11]  /*1bc0*/  @P0 BRA `(.L_x_24) ;  /* 0x00000000000c0947 */ /* 0x004ff60003800000 */
[----:B------:R-:W-:Y:S04]  /*1bd0*/  SHF.L.U32 R5, R3, 0x1f, RZ ;  /* 0x0000001f03057819 */ /* 0x000fe800000006ff */
[----:B------:R-:W2:Y:S02]  /*1be0*/  SYNCS.PHASECHK.TRANS64.TRYWAIT P0, [UR9+0x68], R5 ;  /* 0x00006805ff0075a7 */ /* 0x000ea40008001109 */
[----:B--2---:R-:W-:Y:S05]  /*1bf0*/  @!P0 BRA `(.L_x_25) ;  /* 0x0000006400388947 */ /* 0x004fea0003800000 */
.L_x_24:
[----:B------:R3:W-:Y:S01]  /*1c00*/  @!P3 SYNCS.ARRIVE.TRANS64 RZ, [UR9], R4 ;  /* 0x00000004ffffb9a7 */ /* 0x0007e20008000009 */
[----:B------:R-:W-:Y:S04]  /*1c10*/  ULOP3.LUT UR8, UR37, 0x2, URZ, 0xfc, !UPT ;  /* 0x0000000225087892 */ /* 0x000fe8000f8efcff */
[----:B------:R-:W-:Y:S09]  /*1c20*/  UISETP.NE.AND UP0, UPT, UR8, 0x2, UPT ;  /* 0x000000020800788c */ /* 0x000ff2000bf05270 */
[----:B------:R-:W-:Y:S05]  /*1c30*/  BRA.U UP0, `(.L_x_26) ;  /* 0x0000000100047547 */ /* 0x000fea000b800000 */
[----:B-1--4-:R-:W-:Y:S05]  /*1c40*/  BPT.TRAP 0x1 ;  /* 0x000000040000795c */ /* 0x012fea0000300000 */
.L_x_26:
[----:B------:R-:W-:Y:S04]  /*1c50*/  BSSY.RECONVERGENT B0, `(.L_x_27) ;  /* 0x0000003000007945 */ /* 0x000fe80003800200 */
[----:B------:R-:W-:Y:S05]  /*1c60*/  @P2 BRA `(.L_x_28) ;  /* 0x0000000000042947 */ /* 0x000fea0003800000 */
[----:B-1--4-:R-:W-:Y:S05]  /*1c70*/  BPT.TRAP 0x1 ;  /* 0x000000040000795c */ /* 0x012fea0000300000 */
.L_x_28:
[----:B-1--4-:R-:W-:Y:S05]  /*1c80*/  BSYNC.RECONVERGENT B0 ;  /* 0x0000000000007941 */ /* 0x012fea0003800200 */
.L_x_27:
[----:B------:R-:W-:Y:S02]  /*1c90*/  UIADD3 UR8, UPT, UPT, UR7, 0x1, URZ ;  /* 0x0000000107087890 */ /* 0x000fe4000fffe0ff */
[----:B------:R-:W-:Y:S02]  /*1ca0*/  UIMAD UR15, UR20, UR23, UR4 ;  /* 0x00000017140f72a4 */ /* 0x000fe4000f8e0204 */
[----:B------:R-:W-:Y:S02]  /*1cb0*/  UISETP.NE.AND UP0, UPT, UR8, 0xd, UPT ;  /* 0x0000000d0800788c */ /* 0x000fe4000bf05270 */
[----:B------:R-:W-:Y:S02]  /*1cc0*/  ULEA UR16, UR7, UR38, 0xc ;  /* 0x0000002607107291 */ /* 0x000fe4000f8e60ff */
[----:B------:R-:W-:Y:S02]  /*1cd0*/  USEL UR10, URZ, 0x1, UP0 ;  /* 0x00000001ff0a7887 */ /* 0x000fe40008000000 */
[----:B------:R-:W-:Y:S02]  /*1ce0*/  USEL UR30, UR8, URZ, UP0 ;  /* 0x000000ff081e7287 */ /* 0x000fe40008000000 */
[----:B------:R-:W-:Y:S02]  /*1cf0*/  ULEA UR17, UR7, UR29, 0xd ;  /* 0x0000001d07117291 */ /* 0x000fe4000f8e68ff */
[----:B------:R-:W-:Y:S01]  /*1d00*/  ULEA UR8, UR30, UR29, 0x3 ;  /* 0x0000001d1e087291 */ /* 0x000fe2000f8e18ff */
[----:B------:R-:W-:Y:S01]  /*1d10*/  LOP3.LUT R3, R3, UR10, RZ, 0x3c, !PT ;  /* 0x0000000a03037c12 */ /* 0x000fe2000f8e3cff */
[----:B------:R-:W-:Y:S02]  /*1d20*/  UIADD3 UR34, UP0, UPT, UR44, 0x80, URZ ;  /* 0x000000802c227890 */ /* 0x000fe4000ff1e0ff */
[----:B------:R-:W-:Y:S01]  /*1d30*/  USHF.L.U32 UR10, UR26, 0x6, URZ ;  /* 0x000000061a0a7899 */ /* 0x000fe200080006ff */
[----:B--2---:R-:W-:Y:S01]  /*1d40*/  SHF.L.U32 R0, R3, 0x1f, RZ ;  /* 0x0000001f03007819 */ /* 0x004fe200000006ff */
[----:B------:R-:W-:Y:S02]  /*1d50*/  UIADD3.X UR35, UPT, UPT, URZ, UR45, URZ, UP0, !UPT ;  /* 0x0000002dff237290 */ /* 0x000fe400087fe4ff */
[----:B------:R-:W-:Y:S01]  /*1d60*/  UIADD3 UR32, UP3, UPT, UR44, 0x200, URZ ;  /* 0x000002002c207890 */ /* 0x000fe2000ff7e0ff */
[----:B------:R1:W2:Y:S01]  /*1d70*/  SYNCS.PHASECHK.TRANS64.TRYWAIT P0, [UR8+0x68], R0 ;  /* 0x00006800ff0075a7 */ /* 0x0002a20008001108 */
[----:B------:R-:W-:Y:S02]  /*1d80*/  UIMAD UR8, UR21, UR24, UR5 ;  /* 0x00000018150872a4 */ /* 0x000fe4000f8e0205 */
[----:B------:R-:W-:Y:S02]  /*1d90*/  UIMAD UR7, UR22, UR25, UR6 ;  /* 0x00000019160772a4 */ /* 0x000fe4000f8e0206 */
[----:B------:R-:W-:Y:S02]  /*1da0*/  ULEA UR15, UR8, UR15, 0x5 ;  /* 0x0000000f080f7291 */ /* 0x000fe4000f8e28ff */
[----:B------:R-:W-:Y:S02]  /*1db0*/  UIADD3 UR8, UPT, UPT, UR17, 0x3400, URZ ;  /* 0x0000340011087890 */ /* 0x000fe4000fffe0ff */
[----:B------:R-:W-:Y:S02]  /*1dc0*/  ULEA UR7, UR7, UR15, 0xa ;  /* 0x0000000f07077291 */ /* 0x000fe4000f8e50ff */
[----:B------:R-:W-:Y:S02]  /*1dd0*/  ULEA UR16, UR16, UR29, 0x1 ;  /* 0x0000001d10107291 */ /* 0x000fe4000f8e08ff */
[----:B------:R-:W-:Y:S02]  /*1de0*/  UPRMT UR7, UR7, 0x5410, URZ ;  /* 0x0000541007077896 */ /* 0x000fe400080000ff */
[----:B------:R-:W-:Y:S02]  /*1df0*/  UIADD3.X UR33, UPT, UPT, URZ, UR45, URZ, UP3, !UPT ;  /* 0x0000002dff217290 */ /* 0x000fe40009ffe4ff */
[----:B------:R-:W-:Y:S02]  /*1e00*/  UIADD3 UR16, UPT, UPT, UR16, 0x1d400, URZ ;  /* 0x0001d40010107890 */ /* 0x000fe4000fffe0ff */
[----:B------:R-:W-:Y:S02]  /*1e10*/  UIADD3 UR36, UPT, UPT, UR20, 0x1, URZ ;  /* 0x0000000114247890 */ /* 0x000fe4000fffe0ff */
[----:B------:R-:W-:Y:S01]  /*1e20*/  UIADD3 UR28, UPT, UPT, UR21, 0x1, URZ ;  /* 0x00000001151c7890 */ /* 0x000fe2000fffe0ff */
[----:B------:R4:W-:Y:S01]  /*1e30*/  UTMALDG.5D.IM2COL [UR8], [UR34], UR7 ;  /* 0x00000008220073b4 */ /* 0x0009e20008060007 */
[----:B------:R-:W-:Y:S02]  /*1e40*/  UISETP.NE.AND UP2, UPT, UR36, UR51, UPT ;  /* 0x000000332400728c */ /* 0x000fe4000bf45270 */
[----:B------:R-:W-:Y:S02]  /*1e50*/  UIADD3 UR27, UPT, UPT, UR22, 0x1, URZ ;  /* 0x00000001161b7890 */ /* 0x000fe4000fffe0ff */
[----:B------:R-:W-:Y:S01]  /*1e60*/  UIADD3 UR31, UPT, UPT, UR31, 0x1, URZ ;  /* 0x000000011f1f7890 */ /* 0x000fe2000fffe0ff */
[----:B------:R-:W-:Y:S01]  /*1e70*/  UMOV UR48, 0x30000 ;  /* 0x0003000000307882 */ /* 0x000fe20000000000 */
[----:B------:R-:W-:Y:S01]  /*1e80*/  UMOV UR46, 0x0 ;  /* 0x00000000002e7882 */ /* 0x000fe20000000000 */
[----:B------:R-:W-:Y:S01]  /*1e90*/  UMOV UR47, 0x10000000 ;  /* 0x10000000002f7882 */ /* 0x000fe20000000000 */
[----:B------:R-:W-:Y:S01]  /*1ea0*/  UMOV UR17, UR9 ;  /* 0x0000000900117c82 */ /* 0x000fe20008000000 */
[----:B------:R-:W-:Y:S02]  /*1eb0*/  UMOV UR18, UR10 ;  /* 0x0000000a00127c82 */ /* 0x000fe40008000000 */
[----:B------:R-:W-:Y:S01]  /*1ec0*/  @UP2 UIADD3 UR28, UPT, UPT, UR21, URZ, URZ ;  /* 0x000000ff151c2290 */ /* 0x000fe2000fffe0ff */
[----:B------:R3:W-:Y:S03]  /*1ed0*/  UTMALDG.5D.MULTICAST [UR16], [UR32], UR48, desc[UR46] ;  /* 0x00002e10200073b4 */ /* 0x0007e60008021830 */
[----:B------:R-:W-:Y:S11]  /*1ee0*/  UISETP.NE.AND UP1, UPT, UR28, UR40, UPT ;  /* 0x000000281c00728c */ /* 0x000ff6000bf25270 */
[----:B------:R-:W-:Y:S04]  /*1ef0*/  @UP1 UIADD3 UR27, UPT, UPT, UR22, URZ, URZ ;  /* 0x000000ff161b1290 */ /* 0x000fe8000fffe0ff */
[----:B------:R-:W-:Y:S02]  /*1f00*/  UISETP.NE.AND UP0, UPT, UR27, UR41, UPT ;  /* 0x000000291b00728c */ /* 0x000fe4000bf05270 */
[----:B----4-:R-:W-:Y:S09]  /*1f10*/  UIADD3 UR8, UPT, UPT, UR26, 0x1, URZ ;  /* 0x000000011a087890 */ /* 0x010ff2000fffe0ff */
[----:B------:R-:W-:Y:S01]  /*1f20*/  @UP0 UIADD3 UR8, UPT, UPT, UR26, URZ, URZ ;  /* 0x000000ff1a080290 */ /* 0x000fe2000fffe0ff */
[----:B------:R-:W-:Y:S06]  /*1f30*/  UMOV UR7, UR30 ;  /* 0x0000001e00077c82 */ /* 0x000fec0008000000 */
[----:B------:R-:W-:Y:S01]  /*1f40*/  UMOV UR26, UR8 ;  /* 0x00000008001a7c82 */ /* 0x000fe20008000000 */
[----:B---3--:R-:W-:Y:S02]  /*1f50*/  USEL UR22, UR27, URZ, UP0 ;  /* 0x000000ff1b167287 */ /* 0x008fe40008000000 */
[----:B------:R-:W-:Y:S02]  /*1f60*/  UISETP.NE.AND UP0, UPT, UR31, UR42, UPT ;  /* 0x0000002a1f00728c */ /* 0x000fe4000bf05270 */
[----:B------:R-:W-:Y:S02]  /*1f70*/  USEL UR20, UR36, URZ, UP2 ;  /* 0x000000ff24147287 */ /* 0x000fe40009000000 */
[----:B------:R-:W-:Y:S05]  /*1f80*/  USEL UR21, UR28, URZ, UP1 ;  /* 0x000000ff1c157287 */ /* 0x000fea0008800000 */
[----:B-1----:R-:W-:Y:S07]  /*1f90*/  BRA.U UP0, `(.L_x_29) ;  /* 0xfffffffd00007547 */ /* 0x002fee000b83ffff */
.L_x_23:
[----:B------:R-:W-:Y:S01]  /*1fa0*/  ULEA UR4, UR30, UR29, 0x3 ;  /* 0x0000001d1e047291 */ /* 0x000fe2000f8e18ff */
[----:B-1----:R-:W-:Y:S01]  /*1fb0*/  SHF.L.U32 R0, R3, 0x1f, RZ ;  /* 0x0000001f03007819 */ /* 0x002fe200000006ff */
[----:B------:R-:W-:Y:S01]  /*1fc0*/  @!P1 SYNCS.ARRIVE.TRANS64.A1T0 RZ, [UR29+0x108], RZ ;  /* 0x000108ffffff99a7 */ /* 0x000fe2000810001d */
[----:B------:R-:W-:-:S06]  /*1fd0*/  UISETP.GE.AND UP0, UPT, UR52, 0x1, UPT ;  /* 0x000000013400788c */ /* 0x000fcc000bf06270 */
[----:B--2---:R1:W2:Y:S03]  /*1fe0*/  SYNCS.PHASECHK.TRANS64.TRYWAIT P0, [UR4+0x68], R0 ;  /* 0x00006800ff0075a7 */ /* 0x0042a60008001104 */
[----:B------:R-:W-:Y:S05]  /*1ff0*/  BRA.U !UP0, `(.L_x_30) ;  /* 0x0000000508a07547 */ /* 0x000fea000b800000 */
[----:B------:R-:W3:Y:S01]  /*2000*/  LDCU.128 UR8, c[0x0][0x480] ;  /* 0x00009000ff0877ac */ /* 0x000ee20008000c00 */
[----:B------:R-:W4:Y:S01]  /*2010*/  LDCU.128 UR32, c[0x0][0x490] ;  /* 0x00009200ff2077ac */ /* 0x000f220008000c00 */
[----:B------:R-:W1:Y:S01]  /*2020*/  LDCU UR13, c[0x0][0x4c8] ;  /* 0x00009900ff0d77ac */ /* 0x000e620008000800 */
        /* <DEDUP_REMOVED lines=14> */
[----:B------:R-:W4:Y:S03]  /*2110*/  LDCU.64 UR32, c[0x0][0x4c0] ;  /* 0x00009800ff2077ac */ /* 0x000f260008000a00 */
[----:B------:R-:W-:-:S02]  /*2120*/  USEL UR4, UR5, UR4, !UP0 ;  /* 0x0000000405047287 */ /* 0x000fc4000c000000 */
[----:B------:R-:W-:Y:S02]  /*2130*/  UISETP.NE.AND UP0, UPT, UR34, 0x1, UPT ;  /* 0x000000012200788c */ /* 0x000fe4000bf05270 */
[----:B------:R-:W-:Y:S01]  /*2140*/  UIMAD.WIDE.U32 UR6, UR4, UR35, URZ ;  /* 0x00000023040672a5 */ /* 0x000fe2000f8e00ff */
[----:B------:R-:W1:Y:S01]  /*2150*/  LDCU.64 UR24, c[0x0][0x4d0] ;  /* 0x00009a00ff1877ac */ /* 0x000e620008000a00 */
[----:B------:R-:W-:-:S05]  /*2160*/  UIADD3 UR42, UPT, UPT, UR52, UR42, URZ ;  /* 0x0000002a342a7290 */ /* 0x000fca000fffe0ff */
[----:B------:R-:W-:Y:S01]  /*2170*/  UMOV UR6, UR7 ;  /* 0x0000000700067c82 */ /* 0x000fe20008000000 */
[----:B------:R-:W-:Y:S02]  /*2180*/  UIADD3 UR7, UPT, UPT, -UR5, URZ, URZ ;  /* 0x000000ff05077290 */ /* 0x000fe4000fffe1ff */
[----:B---3--:R-:W-:Y:S02]  /*2190*/  USHF.R.U32.HI UR6, URZ, UR9, UR6 ;  /* 0x00000009ff067299 */ /* 0x008fe40008011606 */
[----:B------:R-:W-:Y:S02]  /*21a0*/  UIMAD UR7, UR8, UR7, UR43 ;  /* 0x00000007080772a4 */ /* 0x000fe4000f8e022b */
[----:B------:R-:W-:Y:S02]  /*21b0*/  USEL UR14, UR4, UR6, !UP0 ;  /* 0x00000006040e7287 */ /* 0x000fe4000c000000 */
[----:B------:R-:W-:Y:S02]  /*21c0*/  UIADD3 UR6, UPT, UPT, -UR4, URZ, URZ ;  /* 0x000000ff04067290 */ /* 0x000fe4000fffe1ff */
[----:B------:R-:W-:-:S02]  /*21d0*/  UIADD3 UR9, UPT, UPT, -UR14, URZ, URZ ;  /* 0x000000ff0e097290 */ /* 0x000fc4000fffe1ff */
[----:B------:R-:W-:Y:S02]  /*21e0*/  UIMAD UR12, UR11, UR6, UR5 ;  /* 0x000000060b0c72a4 */ /* 0x000fe4000f8e0205 */
[----:B------:R-:W-:Y:S02]  /*21f0*/  UIMAD UR9, UR34, UR9, UR4 ;  /* 0x00000009220972a4 */ /* 0x000fe4000f8e0204 */
[----:B----4-:R-:W-:Y:S01]  /*2200*/  UIMAD UR11, UR7, UR32, UR10 ;  /* 0x00000020070b72a4 */ /* 0x010fe2000f8e020a */
[----:B------:R-:W3:Y:S02]  /*2210*/  LDCU.64 UR4, c[0x0][0x4f8] ;  /* 0x00009f00ff0477ac */ /* 0x000ee40008000a00 */
[----:B------:R-:W4:Y:S01]  /*2220*/  LDCU UR6, c[0x0][0x500] ;  /* 0x0000a000ff0677ac */ /* 0x000f220008000800 */
[----:B-1----:R-:W-:Y:S02]  /*2230*/  UIMAD UR12, UR12, UR33, UR16 ;  /* 0x000000210c0c72a4 */ /* 0x002fe4000f8e0210 */
[----:B------:R-:W-:Y:S01]  /*2240*/  UIMAD UR13, UR9, UR13, UR17 ;  /* 0x0000000d090d72a4 */ /* 0x000fe2000f8e0211 */
[----:B------:R-:W-:Y:S01]  /*2250*/  UMOV UR36, UR52 ;  /* 0x0000003400247c82 */ /* 0x000fe20008000000 */
[----:B------:R-:W-:-:S10]  /*2260*/  UMOV UR7, UR30 ;  /* 0x0000001e00077c82 */ /* 0x000fd40008000000 */
.L_x_36:
[----:B------:R-:W-:Y:S01]  /*2270*/  @!P3 MOV R4, 0x4000 ;  /* 0x000040000004b802 */ /* 0x000fe20000000f00 */
[----:B------:R-:W-:Y:S01]  /*2280*/  ULEA UR9, UR7, UR29, 0x3 ;  /* 0x0000001d07097291 */ /* 0x000fe2000f8e18ff */
[----:B--23--:R-:W-:Y:S11]  /*2290*/  @P0 BRA `(.L_x_31) ;  /* 0x00000000000c0947 */ /* 0x00cff60003800000 */
[----:B------:R-:W-:Y:S04]  /*22a0*/  SHF.L.U32 R5, R3, 0x1f, RZ ;  /* 0x0000001f03057819 */ /* 0x000fe800000006ff */
[----:B------:R-:W1:Y:S02]  /*22b0*/  SYNCS.PHASECHK.TRANS64.TRYWAIT P0, [UR9+0x68], R5 ;  /* 0x00006805ff0075a7 */ /* 0x000e640008001109 */
[----:B-1----:R-:W-:Y:S05]  /*22c0*/  @!P0 BRA `(.L_x_32) ;  /* 0x0000005c009c8947 */ /* 0x002fea0003800000 */
.L_x_31:
[----:B------:R2:W-:Y:S01]  /*22d0*/  @!P3 SYNCS.ARRIVE.TRANS64 RZ, [UR9], R4 ;  /* 0x00000004ffffb9a7 */ /* 0x0005e20008000009 */
[----:B------:R-:W-:Y:S04]  /*22e0*/  ULOP3.LUT UR8, UR37, 0x2, URZ, 0xfc, !UPT ;  /* 0x0000000225087892 */ /* 0x000fe8000f8efcff */
[----:B------:R-:W-:Y:S09]  /*22f0*/  UISETP.NE.AND UP0, UPT, UR8, 0x2, UPT ;  /* 0x000000020800788c */ /* 0x000ff2000bf05270 */
[----:B------:R-:W-:Y:S05]  /*2300*/  BRA.U UP0, `(.L_x_33) ;  /* 0x0000000100047547 */ /* 0x000fea000b800000 */
[----:B---34-:R-:W-:Y:S05]  /*2310*/  BPT.TRAP 0x1 ;  /* 0x000000040000795c */ /* 0x018fea0000300000 */
.L_x_33:
[----:B------:R-:W-:Y:S04]  /*2320*/  BSSY.RECONVERGENT B0, `(.L_x_34) ;  /* 0x0000003000007945 */ /* 0x000fe80003800200 */
[----:B------:R-:W-:Y:S05]  /*2330*/  @P2 BRA `(.L_x_35) ;  /* 0x0000000000042947 */ /* 0x000fea0003800000 */
[----:B---34-:R-:W-:Y:S05]  /*2340*/  BPT.TRAP 0x1 ;  /* 0x000000040000795c */ /* 0x018fea0000300000 */
.L_x_35:
[----:B---34-:R-:W-:Y:S05]  /*2350*/  BSYNC.RECONVERGENT B0 ;  /* 0x0000000000007941 */ /* 0x018fea0003800200 */
.L_x_34:
[----:B------:R-:W-:Y:S02]  /*2360*/  UIADD3 UR8, UPT, UPT, UR7, 0x1, URZ ;  /* 0x0000000107087890 */ /* 0x000fe4000fffe0ff */
[----:B------:R-:W-:Y:S02]  /*2370*/  UIMAD UR16, UR20, UR23, UR4 ;  /* 0x00000017141072a4 */ /* 0x000fe4000f8e0204 */
[----:B------:R-:W-:Y:S02]  /*2380*/  UISETP.NE.AND UP0, UPT, UR8, 0xd, UPT ;  /* 0x0000000d0800788c */ /* 0x000fe4000bf05270 */
[----:B------:R-:W-:Y:S02]  /*2390*/  UIMAD UR15, UR21, UR24, UR5 ;  /* 0x00000018150f72a4 */ /* 0x000fe4000f8e0205 */
[----:B------:R-:W-:Y:S02]  /*23a0*/  USEL UR10, URZ, 0x1, UP0 ;  /* 0x00000001ff0a7887 */ /* 0x000fe40008000000 */
[----:B------:R-:W-:Y:S02]  /*23b0*/  USEL UR30, UR8, URZ, UP0 ;  /* 0x000000ff081e7287 */ /* 0x000fe40008000000 */
[----:B------:R-:W-:Y:S02]  /*23c0*/  ULEA UR18, UR7, UR38, 0xc ;  /* 0x0000002607127291 */ /* 0x000fe4000f8e60ff */
[----:B------:R-:W-:Y:S01]  /*23d0*/  ULEA UR8, UR30, UR29, 0x3 ;  /* 0x0000001d1e087291 */ /* 0x000fe2000f8e18ff */
[----:B------:R-:W-:Y:S01]  /*23e0*/  LOP3.LUT R3, R3, UR10, RZ, 0x3c, !PT ;  /* 0x0000000a03037c12 */ /* 0x000fe2000f8e3cff */
[----:B------:R-:W-:Y:S02]  /*23f0*/  ULEA UR15, UR15, UR16, 0x5 ;  /* 0x000000100f0f7291 */ /* 0x000fe4000f8e28ff */
[----:B------:R-:W-:Y:S01]  /*2400*/  UIADD3 UR34, UP0, UPT, UR44, 0x80, URZ ;  /* 0x000000802c227890 */ /* 0x000fe2000ff1e0ff */
[----:B-1----:R-:W-:Y:S01]  /*2410*/  SHF.L.U32 R0, R3, 0x1f, RZ ;  /* 0x0000001f03007819 */ /* 0x002fe200000006ff */
[----:B------:R-:W-:Y:S02]  /*2420*/  USHF.L.U32 UR10, UR26, 0x6, URZ ;  /* 0x000000061a0a7899 */ /* 0x000fe400080006ff */
[----:B------:R-:W-:Y:S01]  /*2430*/  UIADD3.X UR35, UPT, UPT, URZ, UR45, URZ, UP0, !UPT ;  /* 0x0000002dff237290 */ /* 0x000fe200087fe4ff */
[----:B------:R1:W3:Y:S01]  /*2440*/  SYNCS.PHASECHK.TRANS64.TRYWAIT P0, [UR8+0x68], R0 ;  /* 0x00006800ff0075a7 */ /* 0x0002e20008001108 */
[----:B------:R-:W-:Y:S02]  /*2450*/  ULEA UR8, UR7, UR29, 0xd ;  /* 0x0000001d07087291 */ /* 0x000fe4000f8e68ff */
[----:B------:R-:W-:Y:S02]  /*2460*/  UIMAD UR7, UR22, UR25, UR6 ;  /* 0x00000019160772a4 */ /* 0x000fe4000f8e0206 */
[----:B------:R-:W-:Y:S02]  /*2470*/  UIADD3 UR8, UPT, UPT, UR8, 0x3400, URZ ;  /* 0x0000340008087890 */ /* 0x000fe4000fffe0ff */
[----:B------:R-:W-:Y:S02]  /*2480*/  ULEA UR7, UR7, UR15, 0xa ;  /* 0x0000000f07077291 */ /* 0x000fe4000f8e50ff */
[----:B------:R-:W-:Y:S02]  /*2490*/  UIADD3 UR32, UP3, UPT, UR44, 0x200, URZ ;  /* 0x000002002c207890 */ /* 0x000fe4000ff7e0ff */
[----:B------:R-:W-:Y:S02]  /*24a0*/  UPRMT UR7, UR7, 0x5410, URZ ;  /* 0x0000541007077896 */ /* 0x000fe400080000ff */
[----:B------:R-:W-:Y:S02]  /*24b0*/  ULEA UR18, UR18, UR29, 0x1 ;  /* 0x0000001d12127291 */ /* 0x000fe4000f8e08ff */
[----:B------:R-:W-:Y:S02]  /*24c0*/  UIADD3.X UR33, UPT, UPT, URZ, UR45, URZ, UP3, !UPT ;  /* 0x0000002dff217290 */ /* 0x000fe40009ffe4ff */
[----:B------:R-:W-:Y:S02]  /*24d0*/  UIADD3 UR16, UPT, UPT, UR18, 0x1d400, URZ ;  /* 0x0001d40012107890 */ /* 0x000fe4000fffe0ff */
[----:B------:R-:W-:Y:S01]  /*24e0*/  UIADD3 UR31, UPT, UPT, UR20, 0x1, URZ ;  /* 0x00000001141f7890 */ /* 0x000fe2000fffe0ff */
[----:B------:R4:W-:Y:S01]  /*24f0*/  UTMALDG.5D.IM2COL [UR8], [UR34], UR7 ;  /* 0x00000008220073b4 */ /* 0x0009e20008060007 */
[----:B------:R-:W-:Y:S02]  /*2500*/  UIADD3 UR28, UPT, UPT, UR21, 0x1, URZ ;  /* 0x00000001151c7890 */ /* 0x000fe4000fffe0ff */
[----:B------:R-:W-:Y:S02]  /*2510*/  UISETP.NE.AND UP2, UPT, UR31, UR48, UPT ;  /* 0x000000301f00728c */ /* 0x000fe4000bf45270 */
[----:B------:R-:W-:Y:S01]  /*2520*/  UIADD3 UR27, UPT, UPT, UR22, 0x1, URZ ;  /* 0x00000001161b7890 */ /* 0x000fe2000fffe0ff */
[----:B------:R-:W-:Y:S01]  /*2530*/  UMOV UR43, 0x30000 ;  /* 0x00030000002b7882 */ /* 0x000fe20000000000 */
[----:B------:R-:W-:Y:S01]  /*2540*/  UMOV UR46, 0x0 ;  /* 0x00000000002e7882 */ /* 0x000fe20000000000 */
[----:B------:R-:W-:Y:S01]  /*2550*/  UMOV UR47, 0x10000000 ;  /* 0x10000000002f7882 */ /* 0x000fe20000000000 */
[----:B------:R-:W-:Y:S01]  /*2560*/  UMOV UR17, UR9 ;  /* 0x0000000900117c82 */ /* 0x000fe20008000000 */
[----:B------:R-:W-:Y:S02]  /*2570*/  UMOV UR18, UR10 ;  /* 0x0000000a00127c82 */ /* 0x000fe40008000000 */
[----:B------:R2:W-:Y:S02]  /*2580*/  UTMALDG.5D.MULTICAST [UR16], [UR32], UR43, desc[UR46] ;  /* 0x00002e10200073b4 */ /* 0x0005e4000802182b */
[----:B------:R-:W-:Y:S04]  /*2590*/  @UP2 UIADD3 UR28, UPT, UPT, UR21, URZ, URZ ;  /* 0x000000ff151c2290 */ /* 0x000fe8000fffe0ff */
[----:B------:R-:W-:Y:S11]  /*25a0*/  UISETP.NE.AND UP1, UPT, UR28, UR40, UPT ;  /* 0x000000281c00728c */ /* 0x000ff6000bf25270 */
[----:B------:R-:W-:Y:S04]  /*25b0*/  @UP1 UIADD3 UR27, UPT, UPT, UR22, URZ, URZ ;  /* 0x000000ff161b1290 */ /* 0x000fe8000fffe0ff */
[----:B------:R-:W-:Y:S02]  /*25c0*/  UISETP.NE.AND UP0, UPT, UR27, UR41, UPT ;  /* 0x000000291b00728c */ /* 0x000fe4000bf05270 */
[----:B----4-:R-:W-:Y:S02]  /*25d0*/  UIADD3 UR8, UPT, UPT, UR26, 0x1, URZ ;  /* 0x000000011a087890 */ /* 0x010fe4000fffe0ff */
[----:B------:R-:W-:Y:S07]  /*25e0*/  UIADD3 UR7, UPT, UPT, UR36, -0x1, URZ ;  /* 0xffffffff24077890 */ /* 0x000fee000fffe0ff */
[----:B------:R-:W-:Y:S07]  /*25f0*/  @UP0 UIADD3 UR8, UPT, UPT, UR26, URZ, URZ ;  /* 0x000000ff1a080290 */ /* 0x000fee000fffe0ff */
[----:B------:R-:W-:Y:S01]  /*2600*/  UMOV UR26, UR8 ;  /* 0x00000008001a7c82 */ /* 0x000fe20008000000 */
[----:B--2---:R-:W-:Y:S02]  /*2610*/  USEL UR22, UR27, URZ, UP0 ;  /* 0x000000ff1b167287 */ /* 0x004fe40008000000 */
[----:B------:R-:W-:Y:S02]  /*2620*/  UISETP.GT.U32.AND UP0, UPT, UR36, 0x1, UPT ;  /* 0x000000012400788c */ /* 0x000fe4000bf04070 */
[----:B------:R-:W-:Y:S02]  /*2630*/  USEL UR20, UR31, URZ, UP2 ;  /* 0x000000ff1f147287 */ /* 0x000fe40009000000 */
[----:B------:R-:W-:Y:S01]  /*2640*/  USEL UR21, UR28, URZ, UP1 ;  /* 0x000000ff1c157287 */ /* 0x000fe20008800000 */
[----:B------:R-:W-:Y:S01]  /*2650*/  UMOV UR36, UR7 ;  /* 0x0000000700247c82 */ /* 0x000fe20008000000 */
[----:B------:R-:W-:Y:S03]  /*2660*/  UMOV UR7, UR30 ;  /* 0x0000001e00077c82 */ /* 0x000fe60008000000 */
[----:B-1----:R-:W-:Y:S07]  /*2670*/  BRA.U UP0, `(.L_x_36) ;  /* 0xfffffff900fc7547 */ /* 0x002fee000b83ffff */
.L_x_30:
[----:B------:R-:W-:Y:S01]  /*2680*/  SHF.L.U32 R4, R2, 0x1f, RZ ;  /* 0x0000001f02047819 */ /* 0x000fe200000006ff */
[----:B------:R-:W-:-:S03]  /*2690*/  NOP ;  /* 0x0000000000007918 */ /* 0x000fc60000000000 */
[----:B--23--:R-:W2:Y:S02]  /*26a0*/  SYNCS.PHASECHK.TRANS64.TRYWAIT P0, [UR29+0x110], R4 ;  /* 0x00011004ff0075a7 */ /* 0x00cea4000800111d */
[----:B--2---:R-:W-:Y:S05]  /*26b0*/  @!P0 BRA `(.L_x_37) ;  /* 0x0000005800b88947 */ /* 0x004fea0003800000 */
.L_x_127:
[----:B-1----:R-:W1:Y:S01]  /*26c0*/  LDS.128 R4, [UR29+0x150] ;  /* 0x0001501dff047984 */ /* 0x002e620008000c00 */
[----:B------:R-:W-:Y:S02]  /*26d0*/  UIADD3 UR4, UPT, UPT, UR29, 0x118, URZ ;  /* 0x000001181d047890 */ /* 0x000fe4000fffe0ff */
[----:B------:R-:W-:Y:S01]  /*26e0*/  UISETP.GE.AND UP0, UPT, UR39, 0x1, UPT ;  /* 0x000000012700788c */ /* 0x000fe2000bf06270 */
[----:B------:R-:W-:Y:S01]  /*26f0*/  @!PT LDS RZ, [RZ] ;  /* 0x00000000fffff984 */ /* 0x000fe20000000800 */
[----:B------:R-:W-:Y:S01]  /*2700*/  @!PT LDS RZ, [RZ] ;  /* 0x00000000fffff984 */ /* 0x000fe20000000800 */
[----:B------:R-:W-:Y:S01]  /*2710*/  @!PT LDS RZ, [RZ] ;  /* 0x00000000fffff984 */ /* 0x000fe20000000800 */
[----:B------:R-:W-:Y:S01]  /*2720*/  @!PT LDS RZ, [RZ] ;  /* 0x00000000fffff984 */ /* 0x000fe20000000800 */
[----:B------:R2:W-:Y:S06]  /*2730*/  MEMBAR.ALL.CTA ;  /* 0x0000000000007992 */ /* 0x0005ec0000008000 */
[----:B--2---:R-:W2:Y:S01]  /*2740*/  FENCE.VIEW.ASYNC.S ;  /* 0x00000000000073c6 */ /* 0x004ea20000000000 */
[----:B------:R-:W-:-:S09]  /*2750*/  UPRMT UR4, URZ, 0x654, UR4 ;  /* 0x00000654ff047896 */ /* 0x000fd20008000004 */
[----:B--2---:R-:W-:Y:S01]  /*2760*/  SYNCS.ARRIVE.TRANS64.RED.A1T0 RZ, [UR4], RZ ;  /* 0x000000ffffff79a7 */ /* 0x004fe20008100404 */
[----:B-1----:R-:W-:-:S13]  /*2770*/  LOP3.LUT P0, RZ, R6, 0x1, RZ, 0xc0, !PT ;  /* 0x0000000106ff7812 */ /* 0x002fda000780c0ff */
[----:B------:R-:W-:Y:S01]  /*2780*/  VOTEU.ANY UP1, P0 ;  /* 0x0000000000ff7886 */ /* 0x000fe20000020100 */
[----:B------:R-:W-:-:S13]  /*2790*/  PLOP3.LUT P0, PT, PT, PT, UP1, 0x80, 0x8 ;  /* 0x000000000008781c */ /* 0x000fda0003f0f018 */
[----:B------:R-:W-:Y:S02]  /*27a0*/  @P0 MOV R0, R4 ;  /* 0x0000000400000202 */ /* 0x000fe40000000f00 */
[----:B------:R-:W-:Y:S02]  /*27b0*/  @P0 LOP3.LUT R4, R5, 0xffff, RZ, 0xc0, !PT ;  /* 0x0000ffff05040812 */ /* 0x000fe400078ec0ff */
[----:B------:R-:W-:Y:S02]  /*27c0*/  @P0 R2UR UR6, R0 ;  /* 0x00000000000602ca */ /* 0x000fe400000e0000 */
[----:B------:R-:W-:-:S11]  /*27d0*/  @P0 R2UR UR5, R4 ;  /* 0x00000000040502ca */ /* 0x000fd600000e0000 */
[----:B------:R-:W-:Y:S02]  /*27e0*/  @UP1 UMOV UR50, UR6 ;  /* 0x0000000600321c82 */ /* 0x000fe40008000000 */
[----:B------:R-:W-:Y:S01]  /*27f0*/  @UP1 UMOV UR49, UR5 ;  /* 0x0000000500311c82 */ /* 0x000fe20008000000 */
[----:B------:R-:W-:Y:S05]  /*2800*/  BRA.U !UP0, `(.L_x_38) ;  /* 0x0000000108d47547 */ /* 0x000fea000b800000 */
[----:B------:R-:W1:Y:S01]  /*2810*/  LDCU.128 UR16, c[0x0][0xc10] ;  /* 0x00018200ff1077ac */ /* 0x000e620008000c00 */
[----:B------:R-:W2:Y:S01]  /*2820*/  LDCU UR21, c[0x0][0xc20] ;  /* 0x00018400ff1577ac */ /* 0x000ea20008000800 */
[----:B------:R-:W3:Y:S01]  /*2830*/  LDCU UR20, c[0x0][0xc0c] ;  /* 0x00018180ff1477ac */ /* 0x000ee20008000800 */
[----:B------:R-:W4:Y:S01]  /*2840*/  LDCU.64 UR12, c[0x0][0xc28] ;  /* 0x00018500ff0c77ac */ /* 0x000f220008000a00 */
[----:B------:R-:W-:Y:S02]  /*2850*/  UISETP.NE.AND UP3, UPT, UR39, 0x1, UPT ;  /* 0x000000012700788c */ /* 0x000fe4000bf65270 */
[----:B-1----:R-:W-:Y:S02]  /*2860*/  UIMAD.WIDE.U32 UR4, UR53, UR19, URZ ;  /* 0x00000013350472a5 */ /* 0x002fe4000f8e00ff */
[----:B------:R-:W-:Y:S02]  /*2870*/  UIMAD.WIDE.U32 UR6, UR54, UR16, URZ ;  /* 0x00000010360672a5 */ /* 0x000fe4000f8e00ff */
[----:B------:R-:W-:-:S02]  /*2880*/  UISETP.NE.AND UP0, UPT, UR18, 0x1, UPT ;  /* 0x000000011200788c */ /* 0x000fc4000bf05270 */
[----:B------:R-:W-:Y:S01]  /*2890*/  UIMAD.WIDE.U32 UR14, UR49, UR19, URZ ;  /* 0x00000013310e72a5 */ /* 0x000fe2000f8e00ff */
[----:B------:R-:W-:Y:S01]  /*28a0*/  UMOV UR4, UR5 ;  /* 0x0000000500047c82 */ /* 0x000fe20008000000 */
[----:B---3--:R-:W-:Y:S02]  /*28b0*/  UISETP.NE.AND UP2, UPT, UR20, 0x1, UPT ;  /* 0x000000011400788c */ /* 0x008fe4000bf45270 */
[----:B--2---:R-:W-:Y:S02]  /*28c0*/  USHF.R.U32.HI UR5, URZ, UR21, UR4 ;  /* 0x00000015ff057299 */ /* 0x004fe40008011604 */
[----:B------:R-:W-:Y:S01]  /*28d0*/  UIMAD.WIDE.U32 UR10, UR50, UR16, URZ ;  /* 0x00000010320a72a5 */ /* 0x000fe2000f8e00ff */
[----:B------:R-:W-:Y:S01]  /*28e0*/  UMOV UR4, UR7 ;  /* 0x0000000700047c82 */ /* 0x000fe20008000000 */
[----:B------:R-:W-:Y:S02]  /*28f0*/  USEL UR5, UR53, UR5, !UP0 ;  /* 0x0000000535057287 */ /* 0x000fe4000c000000 */
[----:B------:R-:W-:-:S02]  /*2900*/  USHF.R.U32.HI UR4, URZ, UR17, UR4 ;  /* 0x00000011ff047299 */ /* 0x000fc40008011604 */
[----:B----4-:R-:W-:Y:S02]  /*2910*/  UIMAD.WIDE.U32 UR8, UR5, UR12, URZ ;  /* 0x0000000c050872a5 */ /* 0x010fe4000f8e00ff */
[----:B------:R-:W-:Y:S01]  /*2920*/  USEL UR6, UR54, UR4, !UP2 ;  /* 0x0000000436067287 */ /* 0x000fe2000d000000 */
[----:B------:R-:W-:Y:S02]  /*2930*/  UMOV UR10, UR11 ;  /* 0x0000000b000a7c82 */ /* 0x000fe40008000000 */
[----:B------:R-:W-:Y:S01]  /*2940*/  UMOV UR4, UR15 ;  /* 0x0000000f00047c82 */ /* 0x000fe20008000000 */
[----:B------:R-:W-:Y:S01]  /*2950*/  UIMAD.WIDE.U32 UR14, UR6, UR12, URZ ;  /* 0x0000000c060e72a5 */ /* 0x000fe2000f8e00ff */
[----:B------:R-:W-:Y:S01]  /*2960*/  UMOV UR8, UR9 ;  /* 0x0000000900087c82 */ /* 0x000fe20008000000 */
[----:B------:R-:W-:Y:S02]  /*2970*/  USHF.R.U32.HI UR4, URZ, UR21, UR4 ;  /* 0x00000015ff047299 */ /* 0x000fe40008011604 */
[----:B------:R-:W-:-:S03]  /*2980*/  @UP3 USHF.R.U32.HI UR5, URZ, UR13, UR8 ;  /* 0x0000000dff053299 */ /* 0x000fc60008011608 */
[----:B------:R-:W-:Y:S01]  /*2990*/  UMOV UR14, UR15 ;  /* 0x0000000f000e7c82 */ /* 0x000fe20008000000 */
[----:B------:R-:W-:Y:S02]  /*29a0*/  USHF.R.U32.HI UR17, URZ, UR17, UR10 ;  /* 0x00000011ff117299 */ /* 0x000fe4000801160a */
[----:B------:R-:W-:Y:S02]  /*29b0*/  USEL UR4, UR49, UR4, !UP0 ;  /* 0x0000000431047287 */ /* 0x000fe4000c000000 */
[----:B------:R-:W-:Y:S02]  /*29c0*/  @UP3 USHF.R.U32.HI UR6, URZ, UR13, UR14 ;  /* 0x0000000dff063299 */ /* 0x000fe4000801160e */
[----:B------:R-:W-:Y:S02]  /*29d0*/  UIMAD UR7, UR39, UR5, URZ ;  /* 0x00000005270772a4 */ /* 0x000fe4000f8e02ff */
[----:B------:R-:W-:Y:S02]  /*29e0*/  USEL UR5, UR50, UR17, !UP2 ;  /* 0x0000001132057287 */ /* 0x000fe4000d000000 */
[----:B------:R-:W-:-:S02]  /*29f0*/  UIMAD UR10, UR39, UR6, URZ ;  /* 0x00000006270a72a4 */ /* 0x000fc4000f8e02ff */
[----:B------:R-:W-:Y:S02]  /*2a00*/  UISETP.GE.AND UP0, UPT, UR4, UR7, UPT ;  /* 0x000000070400728c */ /* 0x000fe4000bf06270 */
[----:B------:R-:W-:Y:S02]  /*2a10*/  UIMAD.WIDE.U32 UR8, UR4, UR12, URZ ;  /* 0x0000000c040872a5 */ /* 0x000fe4000f8e00ff */
[----:B------:R-:W-:Y:S02]  /*2a20*/  UISETP.GE.OR UP0, UPT, UR5, UR10, UP0 ;  /* 0x0000000a0500728c */ /* 0x000fe40008706670 */
[----:B------:R-:W-:-:S03]  /*2a30*/  UIMAD.WIDE.U32 UR10, UR5, UR12, URZ ;  /* 0x0000000c050a72a5 */ /* 0x000fc6000f8e00ff */
[----:B------:R-:W-:Y:S01]  /*2a40*/  UMOV UR7, UR9 ;  /* 0x0000000900077c82 */ /* 0x000fe20008000000 */
[----:B------:R-:W-:Y:S02]  /*2a50*/  UIADD3 UR9, UPT, UPT, -UR4, URZ, URZ ;  /* 0x000000ff04097290 */ /* 0x000fe4000fffe1ff */
[----:B------:R-:W-:Y:S02]  /*2a60*/  USHF.R.U32.HI UR7, URZ, UR13, UR7 ;  /* 0x0000000dff077299 */ /* 0x000fe40008011607 */
[----:B------:R-:W-:Y:S02]  /*2a70*/  UIMAD UR10, UR18, UR9, UR49 ;  /* 0x00000009120a72a4 */ /* 0x000fe4000f8e0231 */
[----:B------:R-:W-:Y:S01]  /*2a80*/  USEL UR7, UR4, UR7, !UP3 ;  /* 0x0000000704077287 */ /* 0x000fe2000d800000 */
[----:B------:R-:W-:Y:S01]  /*2a90*/  @!UP0 UMOV UR8, UR11 ;  /* 0x0000000b00088c82 */ /* 0x000fe20008000000 */
[----:B------:R-:W-:Y:S02]  /*2aa0*/  UIADD3 UR11, UPT, UPT, -UR5, URZ, URZ ;  /* 0x000000ff050b7290 */ /* 0x000fe4000fffe1ff */
[----:B------:R-:W-:-:S02]  /*2ab0*/  @!UP0 USHF.R.U32.HI UR8, URZ, UR13, UR8 ;  /* 0x0000000dff088299 */ /* 0x000fc40008011608 */
[----:B------:R-:W-:Y:S02]  /*2ac0*/  UIADD3 UR9, UPT, UPT, -UR7, URZ, URZ ;  /* 0x000000ff07097290 */ /* 0x000fe4000fffe1ff */
[----:B------:R-:W-:Y:S02]  /*2ad0*/  @!UP0 USEL UR8, UR5, UR8, !UP3 ;  /* 0x0000000805088287 */ /* 0x000fe4000d800000 */
[----:B------:R-:W-:Y:S02]  /*2ae0*/  UIMAD UR9, UR39, UR9, UR4 ;  /* 0x00000009270972a4 */ /* 0x000fe4000f8e0204 */
[----:B------:R-:W-:Y:S02]  /*2af0*/  @!UP0 UIADD3 UR7, UPT, UPT, UR7, -UR8, URZ ;  /* 0x8000000807078290 */ /* 0x000fe4000fffe0ff */
[----:B------:R-:W-:Y:S02]  /*2b00*/  @!UP0 UIMAD UR8, UR9, UR6, UR8 ;  /* 0x00000006090882a4 */ /* 0x000fe4000f8e0208 */
[----:B------:R-:W-:-:S02]  /*2b10*/  @!UP0 UIMAD UR4, UR39, UR7, UR5 ;  /* 0x00000007270482a4 */ /* 0x000fc4000f8e0205 */
[----:B------:R-:W-:Y:S02]  /*2b20*/  UIMAD UR6, UR20, UR11, UR50 ;  /* 0x0000000b140672a4 */ /* 0x000fe4000f8e0232 */
[----:B------:R-:W-:Y:S01]  /*2b30*/  UIMAD UR49, UR4, UR18, UR10 ;  /* 0x00000012043172a4 */ /* 0x000fe2000f8e020a */
[----:B------:R-:W-:Y:S02]  /*2b40*/  @!UP0 UMOV UR5, UR8 ;  /* 0x0000000800058c82 */ /* 0x000fe40008000000 */
[----:B------:R-:W-:-:S12]  /*2b50*/  UIMAD UR50, UR5, UR20, UR6 ;  /* 0x00000014053272a4 */ /* 0x000fd8000f8e0206 */
.L_x_38:
[----:B------:R-:W1:Y:S02]  /*2b60*/  LDCU UR4, c[0x0][0xc30] ;  /* 0x00018600ff0477ac */ /* 0x000e640008000800 */
[----:B-1----:R-:W-:-:S09]  /*2b70*/  UISETP.NE.AND UP0, UPT, UR4, 0x1, UPT ;  /* 0x000000010400788c */ /* 0x002fd2000bf05270 */
[----:B------:R-:W-:Y:S05]  /*2b80*/  BRA.U UP0, `(.L_x_39) ;  /* 0x0000000100447547 */ /* 0x000fea000b800000 */
[----:B------:R-:W1:Y:S01]  /*2b90*/  LDCU.128 UR8, c[0x0][0xc10] ;  /* 0x00018200ff0877ac */ /* 0x000e620008000c00 */
[----:B------:R-:W2:Y:S01]  /*2ba0*/  LDCU UR12, c[0x0][0xc0c] ;  /* 0x00018180ff0c77ac */ /* 0x000ea20008000800 */
[----:B------:R-:W3:Y:S01]  /*2bb0*/  LDCU UR13, c[0x0][0xc20] ;  /* 0x00018400ff0d77ac */ /* 0x000ee20008000800 */
[----:B-1----:R-:W-:Y:S02]  /*2bc0*/  UIMAD.WIDE.U32 UR6, UR50, UR8, URZ ;  /* 0x00000008320672a5 */ /* 0x002fe4000f8e00ff */
[----:B------:R-:W-:Y:S02]  /*2bd0*/  UIMAD.WIDE.U32 UR4, UR49, UR11, URZ ;  /* 0x0000000b310472a5 */ /* 0x000fe4000f8e00ff */
[----:B--2---:R-:W-:Y:S02]  /*2be0*/  UISETP.NE.AND UP2, UPT, UR12, 0x1, UPT ;  /* 0x000000010c00788c */ /* 0x004fe4000bf45270 */
[----:B------:R-:W-:Y:S01]  /*2bf0*/  UISETP.NE.AND UP0, UPT, UR10, 0x1, UPT ;  /* 0x000000010a00788c */ /* 0x000fe2000bf05270 */
[----:B------:R-:W-:-:S02]  /*2c00*/  UMOV UR6, UR7 ;  /* 0x0000000700067c82 */ /* 0x000fc40008000000 */
[----:B------:R-:W-:Y:S01]  /*2c10*/  UMOV UR4, UR5 ;  /* 0x0000000500047c82 */ /* 0x000fe20008000000 */
[----:B------:R-:W-:Y:S02]  /*2c20*/  USHF.R.U32.HI UR6, URZ, UR9, UR6 ;  /* 0x00000009ff067299 */ /* 0x000fe40008011606 */
[----:B---3--:R-:W-:Y:S02]  /*2c30*/  USHF.R.U32.HI UR4, URZ, UR13, UR4 ;  /* 0x0000000dff047299 */ /* 0x008fe40008011604 */
[----:B------:R-:W-:Y:S02]  /*2c40*/  USEL UR5, UR50, UR6, !UP2 ;  /* 0x0000000632057287 */ /* 0x000fe4000d000000 */
[----:B------:R-:W-:-:S04]  /*2c50*/  USEL UR4, UR49, UR4, !UP0 ;  /* 0x0000000431047287 */ /* 0x000fc8000c000000 */
[----:B------:R-:W-:Y:S02]  /*2c60*/  UIADD3 UR6, UPT, UPT, UR5, -UR4, URZ ;  /* 0x8000000405067290 */ /* 0x000fe4000fffe0ff */
[----:B------:R-:W-:Y:S02]  /*2c70*/  UIADD3 UR4, UPT, UPT, -UR5, UR4, URZ ;  /* 0x0000000405047290 */ /* 0x000fe4000fffe1ff */
[----:B------:R-:W-:Y:S02]  /*2c80*/  UIMAD UR49, UR6, UR10, UR49 ;  /* 0x0000000a063172a4 */ /* 0x000fe4000f8e0231 */
[----:B------:R-:W-:-:S12]  /*2c90*/  UIMAD UR50, UR4, UR12, UR50 ;  /* 0x0000000c043272a4 */ /* 0x000fd8000f8e0232 */
.L_x_39:
[----:B------:R-:W-:Y:S01]  /*2ca0*/  R2UR UR5, R53 ;  /* 0x00000000350572ca */ /* 0x000fe200000e0000 */
[----:B------:R-:W-:Y:S01]  /*2cb0*/  UMOV UR31, UR42 ;  /* 0x0000002a001f7c82 */ /* 0x000fe20008000000 */
[----:B------:R-:W-:Y:S02]  /*2cc0*/  R2UR UR4, R52 ;  /* 0x00000000340472ca */ /* 0x000fe400000e0000 */
[----:B------:R-:W-:Y:S02]  /*2cd0*/  PLOP3.LUT P1, PT, PT, PT, PT, 0x80, 0x8 ;  /* 0x000000000008781c */ /* 0x000fe40003f2f070 */
[----:B------:R-:W-:-:S07]  /*2ce0*/  LOP3.LUT R2, R2, 0x1, RZ, 0x3c, !PT ;  /* 0x0000000102027812 */ /* 0x000fce00078e3cff */
[----:B------:R-:W-:Y:S02]  /*2cf0*/  UIADD3 UR51, UPT, UPT, UR50, UR5, URZ ;  /* 0x0000000532337290 */ /* 0x000fe4000fffe0ff */
[----:B------:R-:W-:Y:S01]  /*2d00*/  UIADD3 UR23, UPT, UPT, UR49, UR4, URZ ;  /* 0x0000000431177290 */ /* 0x000fe2000fffe0ff */
[----:B------:R-:W-:Y:S11]  /*2d10*/  BRA.U UP1, `(.L_x_40) ;  /* 0xffffffe901c07547 */ /* 0x000ff6000b83ffff */
[----:B------:R-:W-:Y:S01]  /*2d20*/  UIADD3 UR29, UPT, UPT, UR29, 0x68, URZ ;  /* 0x000000681d1d7890 */ /* 0x000fe2000fffe0ff */
[----:B------:R-:W-:-:S03]  /*2d30*/  SHF.L.U32 R2, R3, 0x1f, RZ ;  /* 0x0000001f03027819 */ /* 0x000fc600000006ff */
[----:B------:R-:W-:-:S09]  /*2d40*/  ULEA UR4, UR30, UR29, 0x3 ;  /* 0x0000001d1e047291 */ /* 0x000fd2000f8e18ff */
[----:B------:R-:W1:Y:S02]  /*2d50*/  SYNCS.PHASECHK.TRANS64.TRYWAIT P0, [UR4], R2 ;  /* 0x00000002ff0075a7 */ /* 0x000e640008001104 */
[----:B-1----:R-:W-:Y:S05]  /*2d60*/  @!P0 BRA `(.L_x_41) ;  /* 0x0000005400248947 */ /* 0x002fea0003800000 */
.L_x_129:
[----:B------:R-:W-:-:S04]  /*2d70*/  UIADD3 UR4, UPT, UPT, UR30, 0x1, URZ ;  /* 0x000000011e047890 */ /* 0x000fc8000fffe0ff */
[----:B------:R-:W-:-:S04]  /*2d80*/  UISETP.NE.AND UP0, UPT, UR4, 0xd, UPT ;  /* 0x0000000d0400788c */ /* 0x000fc8000bf05270 */
[----:B------:R-:W-:Y:S02]  /*2d90*/  USEL UR6, URZ, 0x1, UP0 ;  /* 0x00000001ff067887 */ /* 0x000fe40008000000 */
[----:B------:R-:W-:-:S04]  /*2da0*/  USEL UR4, UR4, URZ, UP0 ;  /* 0x000000ff04047287 */ /* 0x000fc80008000000 */
[----:B------:R-:W-:Y:S01]  /*2db0*/  ULEA UR5, UR4, UR29, 0x3 ;  /* 0x0000001d04057291 */ /* 0x000fe2000f8e18ff */
[----:B-1----:R-:W-:-:S04]  /*2dc0*/  LOP3.LUT R2, R3, UR6, RZ, 0x3c, !PT ;  /* 0x0000000603027c12 */ /* 0x002fc8000f8e3cff */
[----:B------:R-:W-:-:S04]  /*2dd0*/  SHF.L.U32 R3, R2, 0x1f, RZ ;  /* 0x0000001f02037819 */ /* 0x000fc800000006ff */
[----:B------:R-:W1:Y:S02]  /*2de0*/  SYNCS.PHASECHK.TRANS64.TRYWAIT P0, [UR5], R3 ;  /* 0x00000003ff0075a7 */ /* 0x000e640008001105 */
[----:B-1----:R-:W-:Y:S05]  /*2df0*/  @!P0 BRA `(.L_x_42) ;  /* 0x0000005400188947 */ /* 0x002fea0003800000 */
.L_x_131:
[----:B------:R-:W-:-:S04]  /*2e00*/  UIADD3 UR4, UPT, UPT, UR4, 0x1, URZ ;  /* 0x0000000104047890 */ /* 0x000fc8000fffe0ff */
[----:B------:R-:W-:-:S04]  /*2e10*/  UISETP.NE.AND UP0, UPT, UR4, 0xd, UPT ;  /* 0x0000000d0400788c */ /* 0x000fc8000bf05270 */
[----:B------:R-:W-:Y:S02]  /*2e20*/  USEL UR6, URZ, 0x1, UP0 ;  /* 0x00000001ff067887 */ /* 0x000fe40008000000 */
[----:B------:R-:W-:-:S04]  /*2e30*/  USEL UR4, UR4, URZ, UP0 ;  /* 0x000000ff04047287 */ /* 0x000fc80008000000 */
[----:B------:R-:W-:Y:S01]  /*2e40*/  ULEA UR5, UR4, UR29, 0x3 ;  /* 0x0000001d04057291 */ /* 0x000fe2000f8e18ff */
[----:B------:R-:W-:-:S04]  /*2e50*/  LOP3.LUT R2, R2, UR6, RZ, 0x3c, !PT ;  /* 0x0000000602027c12 */ /* 0x000fc8000f8e3cff */
[----:B-1----:R-:W-:-:S04]  /*2e60*/  SHF.L.U32 R3, R2, 0x1f, RZ ;  /* 0x0000001f02037819 */ /* 0x002fc800000006ff */
[----:B------:R-:W1:Y:S02]  /*2e70*/  SYNCS.PHASECHK.TRANS64.TRYWAIT P0, [UR5], R3 ;  /* 0x00000003ff0075a7 */ /* 0x000e640008001105 */
[----:B-1----:R-:W-:Y:S05]  /*2e80*/  @!P0 BRA `(.L_x_43) ;  /* 0x00000054000c8947 */ /* 0x002fea0003800000 */
.L_x_133:
        /* <DEDUP_REMOVED lines=9> */
.L_x_135:
        /* <DEDUP_REMOVED lines=9> */
.L_x_137:
        /* <DEDUP_REMOVED lines=9> */
.L_x_139:
        /* <DEDUP_REMOVED lines=9> */
.L_x_141:
        /* <DEDUP_REMOVED lines=9> */
.L_x_143:
        /* <DEDUP_REMOVED lines=9> */
.L_x_145:
        /* <DEDUP_REMOVED lines=9> */
.L_x_147:
        /* <DEDUP_REMOVED lines=9> */
.L_x_149:
        /* <DEDUP_REMOVED lines=9> */
.L_x_151:
[----:B------:R-:W-:-:S04]  /*33a0*/  UIADD3 UR4, UPT, UPT, UR4, 0x1, URZ ;  /* 0x0000000104047890 */ /* 0x000fc8000fffe0ff */
[----:B------:R-:W-:-:S04]  /*33b0*/  UISETP.NE.AND UP0, UPT, UR4, 0xd, UPT ;  /* 0x0000000d0400788c */ /* 0x000fc8000bf05270 */
[----:B------:R-:W-:Y:S02]  /*33c0*/  USEL UR5, URZ, 0x1, UP0 ;  /* 0x00000001ff057887 */ /* 0x000fe40008000000 */
[----:B------:R-:W-:-:S04]  /*33d0*/  USEL UR4, UR4, URZ, UP0 ;  /* 0x000000ff04047287 */ /* 0x000fc80008000000 */
[----:B------:R-:W-:Y:S01]  /*33e0*/  ULEA UR4, UR4, UR29, 0x3 ;  /* 0x0000001d04047291 */ /* 0x000fe2000f8e18ff */
[----:B------:R-:W-:-:S04]  /*33f0*/  LOP3.LUT R2, R2, UR5, RZ, 0x3c, !PT ;  /* 0x0000000502027c12 */ /* 0x000fc8000f8e3cff */
[----:B------:R-:W-:Y:S01]  /*3400*/  SHF.L.U32 R2, R2, 0x1f, RZ ;  /* 0x0000001f02027819 */ /* 0x000fe200000006ff */
[----:B-1----:R-:W-:-:S07]  /*3410*/  IMAD.U32 R0, RZ, RZ, UR4 ;  /* 0x00000004ff007e24 */ /* 0x002fce000f8e00ff */
.L_x_53:
[----:B-1----:R1:W2:Y:S02]  /*3420*/  SYNCS.PHASECHK.TRANS64.TRYWAIT P0, [R0+URZ], R2 ;  /* 0x00000002000075a7 */ /* 0x0022a400080011ff */
[----:B--2---:R-:W-:Y:S05]  /*3430*/  @!P0 NANOSLEEP.SYNCS 0x989680 ;  /* 0x009896800000895d */ /* 0x004fea0003900000 */
[----:B------:R-:W2:Y:S02]  /*3440*/  @!P0 SYNCS.PHASECHK.TRANS64 P0, [R0+URZ], R2 ;  /* 0x00000002000085a7 */ /* 0x000ea400080010ff */
[----:B--2---:R-:W-:Y:S05]  /*3450*/  @P0 EXIT ;  /* 0x000000000000094d */ /* 0x004fea0003800000 */
[----:B------:R-:W-:Y:S05]  /*3460*/  BRA `(.L_x_53) ;  /* 0xfffffffc00ec7947 */ /* 0x000fea000383ffff */
.L_x_22:
[----:B------:R-:W2:Y:S02]  /*3470*/  S2UR UR4, SR_CgaCtaId ;  /* 0x00000000000479c3 */ /* 0x000ea40000008800 */
[----:B--2---:R-:W-:-:S04]  /*3480*/  UISETP.NE.AND UP0, UPT, UR4, URZ, UPT ;  /* 0x000000ff0400728c */ /* 0x004fc8000bf05270 */
[----:B------:R-:W-:-:S09]  /*3490*/  UISETP.NE.OR UP0, UPT, UR18, 0x1, UP0 ;  /* 0x000000011200788c */ /* 0x000fd20008705670 */
[----:B------:R-:W-:Y:S05]  /*34a0*/  BRA.U UP0, `(.L_x_54) ;  /* 0x0000000100b47547 */ /* 0x000fea000b800000 */
[----:B------:R-:W2:Y:S01]  /*34b0*/  S2UR UR5, SR_CgaCtaId ;  /* 0x00000000000579c3 */ /* 0x000ea20000008800 */
[----:B------:R-:W-:Y:S01]  /*34c0*/  UMOV UR4, 0x400 ;  /* 0x0000040000047882 */ /* 0x000fe20000000000 */
[----:B------:R-:W-:Y:S01]  /*34d0*/  HFMA2 R3, -RZ, RZ, 0, 5.9604644775390625e-08 ;  /* 0x00000001ff037431 */ /* 0x000fe200000001ff */
[----:B------:R-:W-:Y:S01]  /*34e0*/  ISETP.GE.U32.AND P0, PT, R2, 0x2, PT ;  /* 0x000000020200780c */ /* 0x000fe20003f06070 */
[----:B------:R-:W-:Y:S01]  /*34f0*/  IMAD.MOV.U32 R8, RZ, RZ, RZ ;  /* 0x000000ffff087224 */ /* 0x000fe200078e00ff */
[----:B--2---:R-:W-:-:S04]  /*3500*/  ULEA UR4, UR5, UR4, 0x18 ;  /* 0x0000000405047291 */ /* 0x004fc8000f8ec0ff */
[----:B------:R-:W-:Y:S02]  /*3510*/  UIADD3 UR5, UPT, UPT, UR4, 0x118, URZ ;  /* 0x0000011804057890 */ /* 0x000fe4000fffe0ff */
[----:B------:R-:W-:Y:S02]  /*3520*/  UIADD3 UR8, UPT, UPT, UR4, 0x110, URZ ;  /* 0x0000011004087890 */ /* 0x000fe4000fffe0ff */
[----:B------:R-:W-:-:S12]  /*3530*/  UPRMT UR5, URZ, 0x654, UR5 ;  /* 0x00000654ff057896 */ /* 0x000fd80008000005 */
.L_x_57:
[----:B------:R-:W-:Y:S01]  /*3540*/  SHF.L.U32 R6, R3, 0x1f, RZ ;  /* 0x0000001f03067819 */ /* 0x000fe200000006ff */
[----:B------:R-:W-:Y:S02]  /*3550*/  IMAD.U32 R4, RZ, RZ, UR8 ;  /* 0x00000008ff047e24 */ /* 0x000fe4000f8e00ff */
[----:B------:R-:W-:Y:S01]  /*3560*/  @!P0 IMAD.MOV.U32 R5, RZ, RZ, 0x10 ;  /* 0x00000010ff058424 */ /* 0x000fe200078e00ff */
[----:B------:R-:W2:Y:S02]  /*3570*/  SYNCS.PHASECHK.TRANS64.TRYWAIT P1, [UR4+0x118], R6 ;  /* 0x00011806ff0075a7 */ /* 0x000ea40008021104 */
[----:B------:R-:W-:-:S04]  /*3580*/  PRMT R4, R2, 0x654, R4 ;  /* 0x0000065402047816 */ /* 0x000fc80000000004 */
[----:B------:R-:W-:Y:S01]  /*3590*/  SEL R0, R4, R0, !P0 ;  /* 0x0000000004007207 */ /* 0x000fe20004000000 */
[----:B--2---:R-:W-:Y:S06]  /*35a0*/  @!P1 BRA `(.L_x_55) ;  /* 0x0000005000349947 */ /* 0x004fec0003800000 */
.L_x_153:
[----:B------:R-:W-:Y:S01]  /*35b0*/  UIADD3 UR6, UPT, UPT, UR4, 0x150, URZ ;  /* 0x0000015004067890 */ /* 0x000fe2000fffe0ff */
[----:B------:R3:W-:Y:S01]  /*35c0*/  @!P0 SYNCS.ARRIVE.TRANS64.RED RZ, [R0+URZ], R5 ;  /* 0x0000000500ff89a7 */ /* 0x0007e200080004ff */
[----:B------:R-:W-:Y:S01]  /*35d0*/  UIADD3 UR7, UPT, UPT, UR4, 0x110, URZ ;  /* 0x0000011004077890 */ /* 0x000fe2000fffe0ff */
[----:B------:R-:W-:-:S08]  /*35e0*/  LOP3.LUT R3, R3, 0x1, RZ, 0x3c, !PT ;  /* 0x0000000103037812 */ /* 0x000fd000078e3cff */
[----:B------:R-:W-:Y:S06]  /*35f0*/  UGETNEXTWORKID.BROADCAST [UR6], [UR7] ;  /* 0x00000000060073ca */ /* 0x000fec0008000100 */
[----:B---3--:R-:W-:-:S04]  /*3600*/  SHF.L.U32 R5, R8, 0x1f, RZ ;  /* 0x0000001f08057819 */ /* 0x008fc800000006ff */
[----:B------:R-:W3:Y:S02]  /*3610*/  SYNCS.PHASECHK.TRANS64.TRYWAIT P1, [UR4+0x110], R5 ;  /* 0x00011005ff0075a7 */ /* 0x000ee40008021104 */
[----:B---3--:R-:W-:Y:S05]  /*3620*/  @!P1 BRA `(.L_x_56) ;  /* 0x00000050002c9947 */ /* 0x008fea0003800000 */
.L_x_155:
[----:B--2---:R-:W2:Y:S01]  /*3630*/  LDS.128 R4, [UR4+0x150] ;  /* 0x00015004ff047984 */ /* 0x004ea20008000c00 */
[----:B------:R-:W-:Y:S01]  /*3640*/  LOP3.LUT R8, R8, 0x1, RZ, 0x3c, !PT ;  /* 0x0000000108087812 */ /* 0x000fe200078e3cff */
[----:B------:R-:W-:Y:S01]  /*3650*/  @!PT LDS RZ, [RZ] ;  /* 0x00000000fffff984 */ /* 0x000fe20000000800 */
[----:B------:R-:W-:Y:S01]  /*3660*/  @!PT LDS RZ, [RZ] ;  /* 0x00000000fffff984 */ /* 0x000fe20000000800 */
[----:B------:R-:W-:Y:S01]  /*3670*/  @!PT LDS RZ, [RZ] ;  /* 0x00000000fffff984 */ /* 0x000fe20000000800 */
[----:B------:R-:W-:Y:S01]  /*3680*/  @!PT LDS RZ, [RZ] ;  /* 0x00000000fffff984 */ /* 0x000fe20000000800 */
[----:B------:R3:W-:Y:S06]  /*3690*/  MEMBAR.ALL.CTA ;  /* 0x0000000000007992 */ /* 0x0007ec0000008000 */
[----:B---3--:R-:W3:Y:S02]  /*36a0*/  FENCE.VIEW.ASYNC.S ;  /* 0x00000000000073c6 */ /* 0x008ee40000000000 */
[----:B---3--:R-:W-:Y:S01]  /*36b0*/  SYNCS.ARRIVE.TRANS64.RED.A1T0 RZ, [UR5], RZ ;  /* 0x000000ffffff79a7 */ /* 0x008fe20008100405 */
[----:B--2---:R-:W-:-:S13]  /*36c0*/  LOP3.LUT P1, RZ, R6, 0x1, RZ, 0xc0, !PT ;  /* 0x0000000106ff7812 */ /* 0x004fda000782c0ff */
[----:B------:R-:W-:Y:S05]  /*36d0*/  @P1 BRA `(.L_x_57) ;  /* 0xfffffffc00981947 */ /* 0x000fea000383ffff */
[----:B------:R-:W-:-:S04]  /*36e0*/  SHF.L.U32 R0, R3, 0x1f, RZ ;  /* 0x0000001f03007819 */ /* 0x000fc800000006ff */
[----:B------:R-:W2:Y:S02]  /*36f0*/  SYNCS.PHASECHK.TRANS64 P0, [UR4+0x118], R0 ;  /* 0x00011800ff0075a7 */ /* 0x000ea40008001004 */
[----:B-12---:R-:W-:Y:S05]  /*3700*/  @P0 EXIT ;  /* 0x000000000000094d */ /* 0x006fea0003800000 */
[----:B------:R-:W-:-:S07]  /*3710*/  MOV R0, UR4 ;  /* 0x0000000400007c02 */ /* 0x000fce0008000f00 */
.L_x_58:
[----:B-1----:R-:W-:-:S04]  /*3720*/  SHF.L.U32 R2, R3, 0x1f, RZ ;  /* 0x0000001f03027819 */ /* 0x002fc800000006ff */
[----:B------:R1:W2:Y:S03]  /*3730*/  SYNCS.PHASECHK.TRANS64.TRYWAIT P0, [R0+URZ+0x118], R2 ;  /* 0x00011802000075a7 */ /* 0x0002a600080011ff */
[----:B--2---:R-:W-:Y:S05]  /*3740*/  @!P0 NANOSLEEP.SYNCS 0x989680 ;  /* 0x009896800000895d */ /* 0x004fea0003900000 */
[----:B------:R-:W2:Y:S02]  /*3750*/  @!P0 SYNCS.PHASECHK.TRANS64 P0, [R0+URZ+0x118], R2 ;  /* 0x00011802000085a7 */ /* 0x000ea400080010ff */
[----:B--2---:R-:W-:Y:S05]  /*3760*/  @P0 EXIT ;  /* 0x000000000000094d */ /* 0x004fea0003800000 */
[----:B------:R-:W-:Y:S05]  /*3770*/  BRA `(.L_x_58) ;  /* 0xfffffffc00e87947 */ /* 0x000fea000383ffff */
.L_x_54:
[----:B------:R-:W-:Y:S05]  /*3780*/  BRA.U UP5, `(.L_x_59) ;  /* 0x0000000d05947547 */ /* 0x000fea000b800000 */
[----:B------:R-:W2:Y:S01]  /*3790*/  S2UR UR7, SR_CgaCtaId ;  /* 0x00000000000779c3 */ /* 0x000ea20000008800 */
[----:B------:R-:W-:Y:S01]  /*37a0*/  UMOV UR4, 0x40 ;  /* 0x0000004000047882 */ /* 0x000fe20000000000 */
[----:B------:R-:W-:Y:S01]  /*37b0*/  NOP ;  /* 0x0000000000007918 */ /* 0x000fe20000000000 */
[----:B------:R-:W-:Y:S01]  /*37c0*/  UMOV UR6, 0x400 ;  /* 0x0000040000067882 */ /* 0x000fe20000000000 */
[----:B--2---:R-:W-:Y:S02]  /*37d0*/  ULEA UR5, UR7, UR4, 0x18 ;  /* 0x0000000407057291 */ /* 0x004fe4000f8ec0ff */
[----:B------:R-:W-:-:S07]  /*37e0*/  ULEA UR6, UR7, UR6, 0x18 ;  /* 0x0000000607067291 */ /* 0x000fce000f8ec0ff */
[----:B------:R-:W2:Y:S02]  /*37f0*/  LDS.U8 R2, [UR5+0x1c] ;  /* 0x00001c05ff027984 */ /* 0x000ea40008000000 */
[----:B--2---:R-:W-:-:S13]  /*3800*/  ISETP.NE.AND P0, PT, R2, RZ, PT ;  /* 0x000000ff0200720c */ /* 0x004fda0003f05270 */
[----:B------:R-:W-:Y:S05]  /*3810*/  @P0 BRA `(.L_x_60) ;  /* 0x0000000000580947 */ /* 0x000fea0003800000 */
[----:B------:R-:W-:-:S13]  /*3820*/  ELECT P0, URZ, PT ;  /* 0x0000000000ff782f */ /* 0x000fda0003800000 */
[----:B------:R-:W-:Y:S05]  /*3830*/  @!P0 BRA `(.L_x_61) ;  /* 0x0000000000608947 */ /* 0x000fea0003800000 */
[----:B------:R-:W-:Y:S01]  /*3840*/  UMOV UR4, 0x10 ;  /* 0x0000001000047882 */ /* 0x000fe20000000000 */
[----:B------:R-:W-:Y:S01]  /*3850*/  HFMA2 R2, -RZ, RZ, 0, 5.9604644775390625e-08 ;  /* 0x00000001ff027431 */ /* 0x000fe200000001ff */
[----:B------:R-:W-:-:S03]  /*3860*/  MOV R3, 0xffff ;  /* 0x0000ffff00037802 */ /* 0x000fc60000000f00 */
[----:B------:R-:W-:Y:S04]  /*3870*/  DEPBAR.LE SB2, 0x36 ;  /* 0x0000ad800000791a */ /* 0x000fe80000000000 */
[----:B------:R-:W2:Y:S02]  /*3880*/  UTCATOMSWS.FIND_AND_SET.ALIGN UP0, UR4, UR4 ;  /* 0x00000004000475e3 */ /* 0x000ea40008000800 */
[----:B--2---:R-:W-:Y:S01]  /*3890*/  MOV R4, UR4 ;  /* 0x0000000400047c02 */ /* 0x004fe20008000f00 */
[----:B------:R-:W-:Y:S06]  /*38a0*/  BRA.U UP0, `(.L_x_62) ;  /* 0x0000000100187547 */ /* 0x000fec000b800000 */
.L_x_63:
[----:B------:R-:W-:Y:S05]  /*38b0*/  NANOSLEEP 0x64 ;  /* 0x000000640000795d */ /* 0x000fea0003800000 */
[----:B------:R-:W-:-:S05]  /*38c0*/  UMOV UR4, 0x10 ;  /* 0x0000001000047882 */ /* 0x000fca0000000000 */
[----:B------:R-:W-:Y:S04]  /*38d0*/  DEPBAR.LE SB2, 0x36 ;  /* 0x0000ad800000791a */ /* 0x000fe80000000000 */
[----:B------:R-:W2:Y:S02]  /*38e0*/  UTCATOMSWS.FIND_AND_SET.ALIGN UP0, UR4, UR4 ;  /* 0x00000004000475e3 */ /* 0x000ea40008000800 */
[----:B--2---:R-:W-:Y:S01]  /*38f0*/  MOV R4, UR4 ;  /* 0x0000000400047c02 */ /* 0x004fe20008000f00 */
[----:B------:R-:W-:Y:S05]  /*3900*/  BRA.U !UP0, `(.L_x_63) ;  /* 0xfffffffd08e87547 */ /* 0x000fea000b83ffff */
.L_x_62:
[-C--:B------:R-:W-:Y:S02]  /*3910*/  SHF.L.U32 R3, R3, R4.reuse, RZ ;  /* 0x0000000403037219 */ /* 0x080fe400000006ff */
[----:B------:R-:W-:Y:S01]  /*3920*/  SHF.L.U32 R2, R2, R4, RZ ;  /* 0x0000000402027219 */ /* 0x000fe200000006ff */
[----:B------:R-:W-:Y:S02]  /*3930*/  IMAD.SHL.U32 R4, R4, 0x20, RZ ;  /* 0x0000002004047824 */ /* 0x000fe400078e00ff */
[----:B------:R2:W-:Y:S04]  /*3940*/  ATOMS.OR RZ, [UR5+0x14], R3 ;  /* 0x00001403ffff798c */ /* 0x0005e8000b000005 */
[----:B------:R2:W-:Y:S04]  /*3950*/  ATOMS.OR RZ, [UR5+0x18], R2 ;  /* 0x00001802ffff798c */ /* 0x0005e8000b000005 */
[----:B------:R2:W-:Y:S01]  /*3960*/  STS [UR6+0x160], R4 ;  /* 0x00016004ff007988 */ /* 0x0005e20008000806 */
[----:B------:R-:W-:Y:S05]  /*3970*/  BRA `(.L_x_61) ;  /* 0x0000000000107947 */ /* 0x000fea0003800000 */
.L_x_60:
[----:B------:R-:W-:-:S05]  /*3980*/  MOV R2, 0xffffffff ;  /* 0xffffffff00027802 */ /* 0x000fca0000000f00 */
[----:B------:R2:W-:Y:S02]  /*3990*/  STS [UR6+0x160], R2 ;  /* 0x00016002ff007988 */ /* 0x0005e40008000806 */
[----:B--2---:R-:W-:Y:S02]  /*39a0*/  MOV R2, 0x39c0 ;  /* 0x000039c000027802 */ /* 0x004fe40000000f00 */
[----:B-1---5:R-:W-:Y:S05]  /*39b0*/  CALL.REL.NOINC `($__internal_1_$__cuda_sm10x_tcgen05_guardrail_trap_phase_invalid_during_alloc) ;  /* 0x0000005000c87944 */ /* 0x022fea0003c00000 */
.L_x_61:
[----:B------:R-:W-:Y:S05]  /*39c0*/  WARPSYNC.ALL ;  /* 0x0000000000007948 */ /* 0x000fea0003800000 */
[----:B------:R-:W3:Y:S01]  /*39d0*/  S2UR UR4, SR_CgaCtaId ;  /* 0x00000000000479c3 */ /* 0x000ee20000008800 */
[----:B------:R-:W-:Y:S01]  /*39e0*/  UMOV UR20, 0x400 ;  /* 0x0000040000147882 */ /* 0x000fe20000000000 */
[----:B------:R-:W-:-:S06]  /*39f0*/  NOP ;  /* 0x0000000000007918 */ /* 0x000fcc0000000000 */
[----:B------:R-:W-:Y:S06]  /*3a00*/  BAR.ARV 0x6, 0xa0 ;  /* 0x0182800000007b1d */ /* 0x000fec0000002000 */
[----:B------:R-:W4:Y:S01]  /*3a10*/  LDCU.64 UR6, c[0x0][0x388] ;  /* 0x00007100ff0677ac */ /* 0x000f220008000a00 */
[----:B------:R-:W-:Y:S01]  /*3a20*/  LOP3.LUT R0, R0, 0xffff, RZ, 0xc0, !PT ;  /* 0x0000ffff00007812 */ /* 0x000fe200078ec0ff */
[----:B------:R-:W-:Y:S01]  /*3a30*/  IMAD.MOV.U32 R9, RZ, RZ, 0x1 ;  /* 0x00000001ff097424 */ /* 0x000fe200078e00ff */
[----:B------:R-:W1:Y:S02]  /*3a40*/  LDCU.64 UR8, c[0x0][0x390] ;  /* 0x00007200ff0877ac */ /* 0x000e640008000a00 */
[----:B------:R-:W-:Y:S01]  /*3a50*/  R2UR UR21, R0 ;  /* 0x00000000001572ca */ /* 0x000fe200000e0000 */
[----:B------:R-:W-:-:S02]  /*3a60*/  IMAD.MOV.U32 R8, RZ, RZ, RZ ;  /* 0x000000ffff087224 */ /* 0x000fc400078e00ff */
[----:B--2---:R-:W-:Y:S01]  /*3a70*/  IMAD.MOV.U32 R3, RZ, RZ, RZ ;  /* 0x000000ffff037224 */ /* 0x004fe200078e00ff */
[----:B------:R-:W-:Y:S01]  /*3a80*/  UMOV UR24, URZ ;  /* 0x000000ff00187c82 */ /* 0x000fe20008000000 */
[----:B---3--:R-:W-:Y:S01]  /*3a90*/  ULEA UR20, UR4, UR20, 0x18 ;  /* 0x0000001404147291 */ /* 0x008fe2000f8ec0ff */
[----:B------:R-:W-:Y:S01]  /*3aa0*/  UMOV UR19, URZ ;  /* 0x000000ff00137c82 */ /* 0x000fe20008000000 */
[----:B------:R-:W-:Y:S01]  /*3ab0*/  UMOV UR32, 0x0 ;  /* 0x0000000000207882 */ /* 0x000fe20000000000 */
[----:B------:R-:W-:Y:S01]  /*3ac0*/  UMOV UR33, 0x4100490 ;  /* 0x0410049000217882 */ /* 0x000fe20000000000 */
[----:B------:R-:W-:Y:S01]  /*3ad0*/  UMOV UR30, 0x0 ;  /* 0x00000000001e7882 */ /* 0x000fe20000000000 */
[----:B------:R-:W-:Y:S01]  /*3ae0*/  UMOV UR31, 0x4100490 ;  /* 0x04100490001f7882 */ /* 0x000fe20000000000 */
[----:B------:R-:W-:Y:S01]  /*3af0*/  UMOV UR28, 0x0 ;  /* 0x00000000001c7882 */ /* 0x000fe20000000000 */
[----:B----4-:R-:W-:Y:S02]  /*3b00*/  UIADD3 UR4, UPT, UPT, UR6, 0x3f, URZ ;  /* 0x0000003f06047890 */ /* 0x010fe4000fffe0ff */
[----:B------:R-:W2:Y:S01]  /*3b10*/  LDS R2, [UR20+0x160] ;  /* 0x00016014ff027984 */ /* 0x000ea20008000800 */
[----:B------:R-:W-:Y:S01]  /*3b20*/  UMOV UR29, 0x4100490 ;  /* 0x04100490001d7882 */ /* 0x000fe20000000000 */
[----:B------:R-:W-:Y:S01]  /*3b30*/  UMOV UR26, 0x0 ;  /* 0x00000000001a7882 */ /* 0x000fe20000000000 */
[----:B------:R-:W-:Y:S01]  /*3b40*/  USHF.R.S32.HI UR5, URZ, 0x1f, UR4 ;  /* 0x0000001fff057899 */ /* 0x000fe20008011404 */
[----:B------:R-:W-:-:S03]  /*3b50*/  UMOV UR27, 0x4100490 ;  /* 0x04100490001b7882 */ /* 0x000fc60000000000 */
[----:B------:R-:W-:Y:S02]  /*3b60*/  ULEA.HI UR4, UR5, UR4, URZ, 0x6 ;  /* 0x0000000405047291 */ /* 0x000fe4000f8f30ff */
[----:B------:R-:W-:Y:S02]  /*3b70*/  UIADD3 UR5, UPT, UPT, UR20, 0x3400, URZ ;  /* 0x0000340014057890 */ /* 0x000fe4000fffe0ff */
[----:B------:R-:W-:Y:S02]  /*3b80*/  USHF.R.S32.HI UR4, URZ, 0x6, UR4 ;  /* 0x00000006ff047899 */ /* 0x000fe40008011404 */
[----:B------:R-:W-:Y:S02]  /*3b90*/  USHF.R.U32.HI UR6, URZ, 0x4, UR5 ;  /* 0x00000004ff067899 */ /* 0x000fe40008011605 */
[----:B------:R-:W-:Y:S02]  /*3ba0*/  UIMAD UR4, UR4, UR7, URZ ;  /* 0x00000007040472a4 */ /* 0x000fe4000f8e02ff */
[----:B------:R-:W-:-:S02]  /*3bb0*/  ULOP3.LUT UR6, UR6, 0x3fff, URZ, 0xc0, !UPT ;  /* 0x00003fff06067892 */ /* 0x000fc4000f8ec0ff */
[----:B-1----:R-:W-:Y:S02]  /*3bc0*/  UIMAD UR4, UR4, UR8, URZ ;  /* 0x00000008040472a4 */ /* 0x002fe4000f8e02ff */
[----:B------:R-:W-:Y:S02]  /*3bd0*/  ULOP3.LUT UR22, UR6, 0x10000, URZ, 0xfc, !UPT ;  /* 0x0001000006167892 */ /* 0x000fe4000f8efcff */
[----:B------:R-:W-:Y:S02]  /*3be0*/  UIMAD UR9, UR4, UR9, URZ ;  /* 0x00000009040972a4 */ /* 0x000fe4000f8e02ff */
[----:B------:R-:W-:Y:S02]  /*3bf0*/  UIADD3 UR4, UPT, UPT, UR20, 0x1d400, URZ ;  /* 0x0001d40014047890 */ /* 0x000fe4000fffe0ff */
[----:B------:R-:W-:Y:S02]  /*3c00*/  UIADD3 UR35, UPT, UPT, UR9, -0x1, URZ ;  /* 0xffffffff09237890 */ /* 0x000fe4000fffe0ff */
[----:B------:R-:W-:-:S02]  /*3c10*/  USHF.R.U32.HI UR5, URZ, 0x4, UR4 ;  /* 0x00000004ff057899 */ /* 0x000fc40008011604 */
[----:B------:R-:W-:Y:S02]  /*3c20*/  UIADD3 UR4, UPT, UPT, UR20, 0x118, URZ ;  /* 0x0000011814047890 */ /* 0x000fe4000fffe0ff */
[----:B------:R-:W-:Y:S02]  /*3c30*/  ULOP3.LUT UR5, UR5, 0x3fff, URZ, 0xc0, !UPT ;  /* 0x00003fff05057892 */ /* 0x000fe4000f8ec0ff */
[----:B------:R-:W-:Y:S02]  /*3c40*/  UPRMT UR34, URZ, 0x654, UR4 ;  /* 0x00000654ff227896 */ /* 0x000fe40008000004 */
[----:B------:R-:W-:Y:S02]  /*3c50*/  ULOP3.LUT UR23, UR5, 0x10000, URZ, 0xfc, !UPT ;  /* 0x0001000005177892 */ /* 0x000fe4000f8efcff */
[----:B------:R-:W-:Y:S01]  /*3c60*/  UISETP.GE.AND UP3, UPT, UR9, 0x1, UPT ;  /* 0x000000010900788c */ /* 0x000fe2000bf66270 */
[C---:B--2---:R-:W-:Y:S01]  /*3c70*/  VIADD R5, R2.reuse, 0x40 ;  /* 0x0000004002057836 */ /* 0x044fe20000000000 */
[----:B------:R-:W-:-:S04]  /*3c80*/  LOP3.LUT R4, R2, 0xffff, RZ, 0xc0, !PT ;  /* 0x0000ffff02047812 */ /* 0x000fc800078ec0ff */
[----:B------:R-:W-:-:S05]  /*3c90*/  LOP3.LUT R5, R5, 0xffff, RZ, 0xc0, !PT ;  /* 0x0000ffff05057812 */ /* 0x000fca00078ec0ff */
[----:B------:R1:W-:Y:S02]  /*3ca0*/  STL.64 [R1], R4 ;  /* 0x0000000401007387 */ /* 0x0003e40000100a00 */
.L_x_70:
[----:B-1----:R-:W-:-:S04]  /*3cb0*/  SHF.L.U32 R4, R8, 0x1f, RZ ;  /* 0x0000001f08047819 */ /* 0x002fc800000006ff */
[----:B------:R-:W1:Y:S02]  /*3cc0*/  SYNCS.PHASECHK.TRANS64.TRYWAIT P0, [UR20+0x110], R4 ;  /* 0x00011004ff0075a7 */ /* 0x000e640008001114 */
[----:B-12-4-:R-:W-:Y:S05]  /*3cd0*/  @!P0 BRA `(.L_x_64) ;  /* 0x0000004800988947 */ /* 0x016fea0003800000 */
.L_x_157:
[----:B-1----:R-:W1:Y:S01]  /*3ce0*/  LDS.128 R4, [UR20+0x150] ;  /* 0x00015014ff047984 */ /* 0x002e620008000c00 */
[----:B------:R-:W-:Y:S01]  /*3cf0*/  ULEA UR25, UR24, UR20, 0x3 ;  /* 0x0000001418197291 */ /* 0x000fe2000f8e18ff */
[----:B------:R-:W-:Y:S01]  /*3d00*/  SHF.L.U32 R0, R9, 0x1f, RZ ;  /* 0x0000001f09007819 */ /* 0x000fe200000006ff */
[----:B------:R-:W-:Y:S01]  /*3d10*/  @!PT LDS RZ, [RZ] ;  /* 0x00000000fffff984 */ /* 0x000fe20000000800 */
[----:B------:R-:W-:Y:S01]  /*3d20*/  @!PT LDS RZ, [RZ] ;  /* 0x00000000fffff984 */ /* 0x000fe20000000800 */
[----:B------:R-:W-:Y:S01]  /*3d30*/  @!PT LDS RZ, [RZ] ;  /* 0x00000000fffff984 */ /* 0x000fe20000000800 */
[----:B------:R-:W-:Y:S01]  /*3d40*/  @!PT LDS RZ, [RZ] ;  /* 0x00000000fffff984 */ /* 0x000fe20000000800 */
[----:B------:R2:W-:Y:S06]  /*3d50*/  MEMBAR.ALL.CTA ;  /* 0x0000000000007992 */ /* 0x0005ec0000008000 */
[----:B--2---:R-:W2:Y:S02]  /*3d60*/  FENCE.VIEW.ASYNC.S ;  /* 0x00000000000073c6 */ /* 0x004ea40000000000 */
[----:B--2---:R-:W-:Y:S01]  /*3d70*/  SYNCS.ARRIVE.TRANS64.RED.A1T0 RZ, [UR34], RZ ;  /* 0x000000ffffff79a7 */ /* 0x004fe20008100422 */
[----:B------:R-:W2:Y:S01]  /*3d80*/  SYNCS.PHASECHK.TRANS64.TRYWAIT P0, [UR25+0x130], R0 ;  /* 0x00013000ff0075a7 */ /* 0x000ea20008001119 */
[----:B-1----:R-:W-:Y:S01]  /*3d90*/  LOP3.LUT P3, RZ, R6, 0x1, RZ, 0xc0, !PT ;  /* 0x0000000106ff7812 */ /* 0x002fe2000786c0ff */
[----:B--2---:R-:W-:-:S12]  /*3da0*/  @!P0 BRA `(.L_x_65) ;  /* 0x00000048007c8947 */ /* 0x004fd80003800000 */
.L_x_159:
[----:B------:R-:W-:Y:S05]  /*3db0*/  BRA.U !UP3, `(.L_x_66) ;  /* 0x000000010bf87547 */ /* 0x000fea000b800000 */
[----:B-1----:R-:W-:Y:S01]  /*3dc0*/  IMAD.U32 R0, RZ, RZ, UR24 ;  /* 0x00000018ff007e24 */ /* 0x002fe2000f8e00ff */
[----:B------:R-:W-:-:S04]  /*3dd0*/  ULEA UR4, UR19, UR20, 0x3 ;  /* 0x0000001413047291 */ /* 0x000fc8000f8e18ff */
[----:B------:R-:W-:-:S05]  /*3de0*/  LEA R0, R0, R1, 0x2 ;  /* 0x0000000100007211 */ /* 0x000fca00078e10ff */
[----:B------:R1:W5:Y:S01]  /*3df0*/  LDL R4, [R0] ;  /* 0x0000000000047983 */ /* 0x0003620000100800 */
[----:B------:R-:W-:Y:S01]  /*3e00*/  UPLOP3.LUT UP2, UPT, UPT, UPT, UPT, 0x40, 0x4 ;  /* 0x000000000004789c */ /* 0x000fe20003f4e870 */
[----:B------:R-:W-:Y:S01]  /*3e10*/  UMOV UR17, UR35 ;  /* 0x0000002300117c82 */ /* 0x000fe20008000000 */
[----:B-1----:R-:W-:-:S04]  /*3e20*/  SHF.L.U32 R0, R3, 0x1f, RZ ;  /* 0x0000001f03007819 */ /* 0x002fc800000006ff */
[----:B------:R1:W2:Y:S01]  /*3e30*/  SYNCS.PHASECHK.TRANS64.TRYWAIT P2, [UR4], R0 ;  /* 0x00000000ff0075a7 */ /* 0x0002a20008041104 */
[----:B------:R-:W-:-:S05]  /*3e40*/  UMOV UR4, UR19 ;  /* 0x0000001300047c82 */ /* 0x000fca0008000000 */
.L_x_69:
[----:B------:R-:W-:Y:S01]  /*3e50*/  ULEA UR18, UR4, UR20, 0x3 ;  /* 0x0000001404127291 */ /* 0x000fe2000f8e18ff */
[----:B--234-:R-:W-:Y:S11]  /*3e60*/  @P2 BRA `(.L_x_67) ;  /* 0x00000000000c2947 */ /* 0x01cff60003800000 */
[----:B------:R-:W-:Y:S04]  /*3e70*/  SHF.L.U32 R5, R3, 0x1f, RZ ;  /* 0x0000001f03057819 */ /* 0x000fe800000006ff */
[----:B------:R-:W2:Y:S02]  /*3e80*/  SYNCS.PHASECHK.TRANS64.TRYWAIT P0, [UR18], R5 ;  /* 0x00000005ff0075a7 */ /* 0x000ea40008001112 */
[----:B--2---:R-:W-:Y:S05]  /*3e90*/  @!P0 BRA `(.L_x_68) ;  /* 0x0000004800588947 */ /* 0x004fea0003800000 */
.L_x_67:
[----:B------:R-:W-:Y:S01]  /*3ea0*/  UISETP.NE.AND UP0, UPT, UR17, URZ, UPT ;  /* 0x000000ff1100728c */ /* 0x000fe2000bf05270 */
[----:B------:R-:W-:Y:S01]  /*3eb0*/  PLOP3.LUT P2, PT, PT, PT, PT, 0x80, 0x8 ;  /* 0x000000000008781c */ /* 0x000fe20003f4f070 */
[----:B------:R-:W-:Y:S01]  /*3ec0*/  UIADD3 UR5, UPT, UPT, UR4, 0x1, URZ ;  /* 0x0000000104057890 */ /* 0x000fe2000fffe0ff */
[----:B------:R-:W-:Y:S11]  /*3ed0*/  ELECT P1, URZ, PT ;  /* 0x0000000000ff782f */ /* 0x000ff60003820000 */
[----:B------:R-:W-:Y:S02]  /*3ee0*/  @!UPT UIADD3 URZ, UPT, UPT, URZ, URZ, URZ ;  /* 0x000000fffffff290 */ /* 0x000fe4000fffe0ff */
[C---:B-----5:R-:W-:Y:S01]  /*3ef0*/  @P1 R2UR.BROADCAST UR8, R4.reuse ;  /* 0x00000000040812ca */ /* 0x060fe200008e0000 */
[----:B------:R-:W-:Y:S01]  /*3f00*/  UISETP.NE.AND UP1, UPT, UR5, 0xd, UPT ;  /* 0x0000000d0500788c */ /* 0x000fe2000bf25270 */
[----:B------:R-:W-:Y:S01]  /*3f10*/  PLOP3.LUT P0, PT, PT, PT, UP0, 0x80, 0x8 ;  /* 0x000000000008781c */ /* 0x000fe20003f0f008 */
[----:B------:R-:W-:Y:S02]  /*3f20*/  ULEA UR10, UR4, UR23, 0x9 ;  /* 0x00000017040a7291 */ /* 0x000fe4000f8e48ff */
[----:B------:R-:W-:Y:S02]  /*3f30*/  USEL UR6, URZ, 0x1, UP1 ;  /* 0x00000001ff067887 */ /* 0x000fe40008800000 */
[----:B------:R-:W-:Y:S02]  /*3f40*/  USEL UR19, UR5, URZ, UP1 ;  /* 0x000000ff05137287 */ /* 0x000fe40008800000 */
[----:B------:R-:W-:Y:S02]  /*3f50*/  ULEA UR14, UR4, UR22, 0x9 ;  /* 0x00000016040e7291 */ /* 0x000fe4000f8e48ff */
[----:B------:R-:W-:Y:S01]  /*3f60*/  @UP0 ULEA UR5, UR19, UR20, 0x3 ;  /* 0x0000001413050291 */ /* 0x000fe2000f8e18ff */
[----:B------:R-:W-:Y:S01]  /*3f70*/  LOP3.LUT R3, R3, UR6, RZ, 0x3c, !PT ;  /* 0x0000000603037c12 */ /* 0x000fe2000f8e3cff */
[----:B------:R-:W-:Y:S02]  /*3f80*/  UIADD3 UR6, UPT, UPT, UR10, 0x2, URZ ;  /* 0x000000020a067890 */ /* 0x000fe4000fffe0ff */
[----:B------:R-:W-:Y:S01]  /*3f90*/  UIADD3 UR4, UPT, UPT, UR14, 0x2, URZ ;  /* 0x000000020e047890 */ /* 0x000fe2000fffe0ff */
[----:B-1----:R-:W-:Y:S01]  /*3fa0*/  @P0 SHF.L.U32 R0, R3, 0x1f, RZ ;  /* 0x0000001f03000819 */ /* 0x002fe200000006ff */
[----:B------:R-:W-:Y:S01]  /*3fb0*/  UIADD3 UR12, UPT, UPT, UR10, 0x4, URZ ;  /* 0x000000040a0c7890 */ /* 0x000fe2000fffe0ff */
[----:B------:R-:W-:Y:S02]  /*3fc0*/  UMOV UR11, 0x40004040 ;  /* 0x40004040000b7882 */ /* 0x000fe40000000000 */
[----:B------:R3:W4:Y:S01]  /*3fd0*/  @P0 SYNCS.PHASECHK.TRANS64.TRYWAIT P2, [UR5], R0 ;  /* 0x00000000ff0005a7 */ /* 0x0007220008041105 */
[----:B------:R-:W-:Y:S11]  /*3fe0*/  ELECT P0, URZ, PT ;  /* 0x0000000000ff782f */ /* 0x000ff60003800000 */
[----:B------:R-:W-:Y:S02]  /*3ff0*/  @!UPT UIADD3 URZ, UPT, UPT, URZ, URZ, URZ ;  /* 0x000000fffffff290 */ /* 0x000fe4000fffe0ff */
[C---:B------:R-:W-:Y:S02]  /*4000*/  @P0 R2UR.BROADCAST UR16, R4.reuse ;  /* 0x00000000041002ca */ /* 0x040fe400008e0000 */
[----:B------:R-:W-:Y:S01]  /*4010*/  ELECT P0, URZ, PT ;  /* 0x0000000000ff782f */ /* 0x000fe20003800000 */
[----:B------:R-:W-:Y:S01]  /*4020*/  UMOV UR15, 0x40004040 ;  /* 0x40004040000f7882 */ /* 0x000fe20000000000 */
[----:B------:R-:W-:Y:S01]  /*4030*/  UMOV UR7, 0x40004040 ;  /* 0x4000404000077882 */ /* 0x000fe20000000000 */
[----:B------:R1:W-:Y:S01]  /*4040*/  UTCHMMA gdesc[UR14], gdesc[UR10], tmem[UR8], tmem[UR32], idesc[UR33], UP2 ;  /* 0x00ff200a0e0075ea */ /* 0x0003e20009000008 */
[----:B------:R-:W-:Y:S01]  /*4050*/  UPLOP3.LUT UP2, UPT, UPT, UPT, UPT, 0x80, 0x8 ;  /* 0x000000000008789c */ /* 0x000fe20003f4f070 */
[----:B------:R-:W-:Y:S01]  /*4060*/  UMOV UR5, 0x40004040 ;  /* 0x4000404000057882 */ /* 0x000fe20000000000 */
[----:B------:R-:W-:Y:S01]  /*4070*/  UMOV UR13, 0x40004040 ;  /* 0x40004040000d7882 */ /* 0x000fe20000000000 */
[----:B------:R-:W-:Y:S04]  /*4080*/  UMOV UR9, 0x40004040 ;  /* 0x4000404000097882 */ /* 0x000fe80000000000 */
[----:B------:R2:W-:Y:S01]  /*4090*/  UTCHMMA gdesc[UR4], gdesc[UR6], tmem[UR16], tmem[UR30], idesc[UR31], UPT ;  /* 0x00ff1e06040075ea */ /* 0x0005e2000b800010 */
[----:B-1----:R-:W-:Y:S01]  /*40a0*/  UIADD3 UR8, UPT, UPT, UR14, 0x4, URZ ;  /* 0x000000040e087890 */ /* 0x002fe2000fffe0ff */
[C---:B------:R-:W-:Y:S02]  /*40b0*/  @P0 R2UR.BROADCAST UR15, R4.reuse ;  /* 0x00000000040f02ca */ /* 0x040fe400008e0000 */
[----:B------:R-:W-:Y:S01]  /*40c0*/  ELECT P0, URZ, PT ;  /* 0x0000000000ff782f */ /* 0x000fe20003800000 */
[----:B------:R-:W-:Y:S02]  /*40d0*/  UIADD3 UR10, UPT, UPT, UR10, 0x6, URZ ;  /* 0x000000060a0a7890 */ /* 0x000fe4000fffe0ff */
[----:B--2---:R-:W-:Y:S10]  /*40e0*/  UIADD3 UR6, UPT, UPT, UR14, 0x6, URZ ;  /* 0x000000060e067890 */ /* 0x004ff4000fffe0ff */
[----:B------:R-:W-:Y:S01]  /*40f0*/  @P0 R2UR.BROADCAST UR14, R4 ;  /* 0x00000000040e02ca */ /* 0x000fe200008e0000 */
[----:B------:R-:W-:Y:S02]  /*4100*/  UIADD3 UR5, UPT, UPT, UR18, 0x68, URZ ;  /* 0x0000006812057890 */ /* 0x000fe4000fffe0ff */
[----:B------:R-:W-:Y:S01]  /*4110*/  UIADD3 UR4, UPT, UPT, UR17, 0x1, URZ ;  /* 0x0000000111047890 */ /* 0x000fe2000fffe0ff */
[----:B------:R1:W-:Y:S03]  /*4120*/  UTCHMMA gdesc[UR8], gdesc[UR12], tmem[UR15], tmem[UR28], idesc[UR29], UPT ;  /* 0x00ff1c0c080075ea */ /* 0x0003e6000b80000f */
[----:B------:R-:W-:Y:S03]  /*4130*/  UISETP.GT.U32.AND UP0, UPT, UR4, 0x1, UPT ;  /* 0x000000010400788c */ /* 0x000fe6000bf04070 */
[----:B------:R-:W-:Y:S03]  /*4140*/  UMOV UR4, UR19 ;  /* 0x0000001300047c82 */ /* 0x000fe60008000000 */
[----:B------:R3:W-:Y:S01]  /*4150*/  UTCHMMA gdesc[UR6], gdesc[UR10], tmem[UR14], tmem[UR26], idesc[UR27], UPT ;  /* 0x00ff1a0a060075ea */ /* 0x0007e2000b80000e */
[----:B------:R3:W-:Y:S01]  /*4160*/  UTCBAR.MULTICAST [UR5], URZ, UR21 ;  /* 0x000000ff050073e9 */ /* 0x0007e20008000815 */
[----:B-1----:R-:W-:Y:S07]  /*4170*/  UIADD3 UR8, UPT, UPT, UR17, -0x1, URZ ;  /* 0xffffffff11087890 */ /* 0x002fee000fffe0ff */
[----:B------:R-:W-:Y:S01]  /*4180*/  UMOV UR17, UR8 ;  /* 0x0000000800117c82 */ /* 0x000fe20008000000 */
[----:B------:R-:W-:Y:S05]  /*4190*/  BRA.U UP0, `(.L_x_69) ;  /* 0xfffffffd002c7547 */ /* 0x000fea000b83ffff */
.L_x_66:
[----:B------:R-:W-:Y:S01]  /*41a0*/  UIADD3 UR4, UPT, UPT, UR24, 0x1, URZ ;  /* 0x0000000118047890 */ /* 0x000fe2000fffe0ff */
[----:B------:R-:W-:Y:S01]  /*41b0*/  LOP3.LUT R8, R8, 0x1, RZ, 0x3c, !PT ;  /* 0x0000000108087812 */ /* 0x000fe200078e3cff */
[----:B---3--:R-:W-:Y:S02]  /*41c0*/  UIADD3 UR5, UPT, UPT, UR25, 0x120, URZ ;  /* 0x0000012019057890 */ /* 0x008fe4000fffe0ff */
[----:B------:R-:W-:-:S04]  /*41d0*/  UISETP.NE.AND UP0, UPT, UR4, 0x2, UPT ;  /* 0x000000020400788c */ /* 0x000fc8000bf05270 */
[----:B------:R-:W-:Y:S02]  /*41e0*/  USEL UR6, URZ, 0x1, UP0 ;  /* 0x00000001ff067887 */ /* 0x000fe40008000000 */
[----:B------:R-:W-:Y:S01]  /*41f0*/  USEL UR24, UR4, URZ, UP0 ;  /* 0x000000ff04187287 */ /* 0x000fe20008000000 */
[----:B------:R2:W-:Y:S03]  /*4200*/  UTCBAR [UR5], URZ ;  /* 0x000000ff050073e9 */ /* 0x0005e600080000ff */
[----:B------:R-:W-:Y:S01]  /*4210*/  LOP3.LUT R9, R9, UR6, RZ, 0x3c, !PT ;  /* 0x0000000609097c12 */ /* 0x000fe2000f8e3cff */
[----:B------:R-:W-:Y:S07]  /*4220*/  @P3 BRA `(.L_x_70) ;  /* 0xfffffff800a03947 */ /* 0x000fee000383ffff */
[----:B------:R-:W3:Y:S01]  /*4230*/  S2UR UR6, SR_CgaCtaId ;  /* 0x00000000000679c3 */ /* 0x000ee20000008800 */
[----:B------:R-:W-:Y:S01]  /*4240*/  ELECT P0, URZ, PT ;  /* 0x0000000000ff782f */ /* 0x000fe20003800000 */
[----:B-1----:R-:W-:Y:S01]  /*4250*/  IMAD.MOV.U32 R0, RZ, RZ, 0x1 ;  /* 0x00000001ff007424 */ /* 0x002fe200078e00ff */
[----:B------:R-:W-:Y:S01]  /*4260*/  UIADD3 UR20, UPT, UPT, UR20, 0x130, URZ ;  /* 0x0000013014147890 */ /* 0x000fe2000fffe0ff */
[----:B------:R-:W-:Y:S01]  /*4270*/  SHF.L.U32 R3, R9, 0x1f, RZ ;  /* 0x0000001f09037819 */ /* 0x000fe200000006ff */
[----:B------:R-:W-:-:S03]  /*4280*/  UMOV UR4, 0x40 ;  /* 0x0000004000047882 */ /* 0x000fc60000000000 */
[----:B------:R-:W-:Y:S01]  /*4290*/  UVIRTCOUNT.DEALLOC.SMPOOL 0x80 ;  /* 0x000000800000784c */ /* 0x000fe20000000000 */
[----:B---3--:R-:W-:Y:S02]  /*42a0*/  ULEA UR6, UR6, UR4, 0x18 ;  /* 0x0000000406067291 */ /* 0x008fe4000f8ec0ff */
[----:B------:R-:W-:-:S07]  /*42b0*/  ULEA UR4, UR24, UR20, 0x3 ;  /* 0x0000001418047291 */ /* 0x000fce000f8e18ff */
[----:B------:R1:W-:Y:S02]  /*42c0*/  @P0 STS.U8 [UR6+0x1c], R0 ;  /* 0x00001c00ff000988 */ /* 0x0003e40008000006 */
[----:B------:R-:W3:Y:S02]  /*42d0*/  SYNCS.PHASECHK.TRANS64.TRYWAIT P0, [UR4], R3 ;  /* 0x00000003ff0075a7 */ /* 0x000ee40008001104 */
[----:B-1-3--:R-:W-:Y:S05]  /*42e0*/  @!P0 BRA `(.L_x_71) ;  /* 0x00000044005c8947 */ /* 0x00afea0003800000 */
.L_x_162:
[----:B------:R-:W-:-:S04]  /*42f0*/  UIADD3 UR4, UPT, UPT, UR24, 0x1, URZ ;  /* 0x0000000118047890 */ /* 0x000fc8000fffe0ff */
[----:B------:R-:W-:-:S04]  /*4300*/  UISETP.NE.AND UP0, UPT, UR4, 0x2, UPT ;  /* 0x000000020400788c */ /* 0x000fc8000bf05270 */
[----:B--2---:R-:W-:Y:S02]  /*4310*/  USEL UR5, URZ, 0x1, UP0 ;  /* 0x00000001ff057887 */ /* 0x004fe40008000000 */
[----:B------:R-:W-:-:S04]  /*4320*/  USEL UR4, UR4, URZ, UP0 ;  /* 0x000000ff04047287 */ /* 0x000fc80008000000 */
[----:B------:R-:W-:Y:S01]  /*4330*/  ULEA UR4, UR4, UR20, 0x3 ;  /* 0x0000001404047291 */ /* 0x000fe2000f8e18ff */
[----:B-1----:R-:W-:-:S04]  /*4340*/  LOP3.LUT R3, R9, UR5, RZ, 0x3c, !PT ;  /* 0x0000000509037c12 */ /* 0x002fc8000f8e3cff */
[----:B------:R-:W-:-:S04]  /*4350*/  SHF.L.U32 R3, R3, 0x1f, RZ ;  /* 0x0000001f03037819 */ /* 0x000fc800000006ff */
[----:B------:R-:W1:Y:S02]  /*4360*/  SYNCS.PHASECHK.TRANS64.TRYWAIT P0, [UR4], R3 ;  /* 0x00000003ff0075a7 */ /* 0x000e640008001104 */
[----:B-1----:R-:W-:Y:S05]  /*4370*/  @!P0 BRA `(.L_x_72) ;  /* 0x0000004400508947 */ /* 0x002fea0003800000 */
.L_x_164:
[----:B------:R-:W-:Y:S01]  /*4380*/  NOP ;  /* 0x0000000000007918 */ /* 0x000fe20000000000 */
[----:B-1----:R-:W1:Y:S01]  /*4390*/  LDS R0, [UR6+0x14] ;  /* 0x00001406ff007984 */ /* 0x002e620008000800 */
[----:B------:R-:W-:Y:S01]  /*43a0*/  LOP3.LUT R3, R2, 0xffff, RZ, 0xc0, !PT ;  /* 0x0000ffff02037812 */ /* 0x000fe200078ec0ff */
[----:B------:R-:W-:-:S03]  /*43b0*/  IMAD.MOV.U32 R2, RZ, RZ, 0xffff ;  /* 0x0000ffffff027424 */ /* 0x000fc600078e00ff */
[----:B------:R-:W-:-:S04]  /*43c0*/  SHF.R.U32.HI R3, RZ, 0x5, R3 ;  /* 0x00000005ff037819 */ /* 0x000fc80000011603 */
[----:B------:R-:W-:-:S04]  /*43d0*/  SHF.L.U32 R2, R2, R3, RZ ;  /* 0x0000000302027219 */ /* 0x000fc800000006ff */
[----:B-1----:R-:W-:-:S04]  /*43e0*/  LOP3.LUT R0, R0, R2, RZ, 0xc0, !PT ;  /* 0x0000000200007212 */ /* 0x002fc800078ec0ff */
[----:B------:R-:W-:Y:S01]  /*43f0*/  ISETP.NE.AND P0, PT, R0, R2, PT ;  /* 0x000000020000720c */ /* 0x000fe20003f05270 */
[----:B------:R-:W-:-:S05]  /*4400*/  IMAD.MOV.U32 R0, RZ, RZ, 0x1 ;  /* 0x00000001ff007424 */ /* 0x000fca00078e00ff */
[----:B------:R-:W-:-:S07]  /*4410*/  SHF.L.U32 R0, R0, R3, RZ ;  /* 0x0000000300007219 */ /* 0x000fce00000006ff */
[----:B------:R-:W-:Y:S05]  /*4420*/  @P0 BRA `(.L_x_73) ;  /* 0x00000000005c0947 */ /* 0x000fea0003800000 */
[----:B------:R-:W1:Y:S02]  /*4430*/  LDS R3, [UR6+0x18] ;  /* 0x00001806ff037984 */ /* 0x000e640008000800 */
[----:B-1----:R-:W-:-:S04]  /*4440*/  LOP3.LUT R3, R3, R0, RZ, 0xc0, !PT ;  /* 0x0000000003037212 */ /* 0x002fc800078ec0ff */
[----:B------:R-:W-:-:S13]  /*4450*/  ISETP.NE.AND P0, PT, R3, R0, PT ;  /* 0x000000000300720c */ /* 0x000fda0003f05270 */
[----:B------:R-:W-:Y:S05]  /*4460*/  @P0 BRA `(.L_x_74) ;  /* 0x0000000000400947 */ /* 0x000fea0003800000 */
[----:B------:R-:W-:Y:S01]  /*4470*/  R2UR UR4, R2 ;  /* 0x00000000020472ca */ /* 0x000fe200000e0000 */
[----:B------:R-:W1:Y:S01]  /*4480*/  S2R R3, SR_LANEID ;  /* 0x0000000000037919 */ /* 0x000e620000000000 */
[----:B------:R-:W-:-:S04]  /*4490*/  LOP3.LUT R0, RZ, R0, RZ, 0x33, !PT ;  /* 0x00000000ff007212 */ /* 0x000fc800078e33ff */
[----:B------:R-:W2:Y:S07]  /*44a0*/  REDUX UR7, R0 ;  /* 0x00000000000773c4 */ /* 0x000eae0000000000 */
[----:B------:R-:W-:-:S03]  /*44b0*/  ULOP3.LUT UR5, URZ, UR4, URZ, 0x33, !UPT ;  /* 0x00000004ff057292 */ /* 0x000fc6000f8e33ff */
[----:B------:R-:W-:Y:S02]  /*44c0*/  VOTEU.ANY UR4, UPT, PT ;  /* 0x0000000000047886 */ /* 0x000fe400038e0100 */
[----:B------:R-:W-:Y:S01]  /*44d0*/  UFLO.U32 UR4, UR4 ;  /* 0x00000004000472bd */ /* 0x000fe200080e0000 */
[----:B------:R-:W-:-:S04]  /*44e0*/  IMAD.U32 R2, RZ, RZ, UR5 ;  /* 0x00000005ff027e24 */ /* 0x000fc8000f8e00ff */
[----:B------:R-:W3:Y:S02]  /*44f0*/  REDUX UR8, R2 ;  /* 0x00000000020873c4 */ /* 0x000ee40000000000 */
[----:B------:R1:W-:Y:S01]  /*4500*/  UTCATOMSWS.AND URZ, UR5 ;  /* 0x0000000500ff79e3 */ /* 0x0003e20008000000 */
[----:B--2---:R-:W-:Y:S01]  /*4510*/  IMAD.U32 R0, RZ, RZ, UR7 ;  /* 0x00000007ff007e24 */ /* 0x004fe2000f8e00ff */
[----:B-1----:R-:W-:Y:S01]  /*4520*/  ISETP.EQ.U32.AND P0, PT, R3, UR4, PT ;  /* 0x0000000403007c0c */ /* 0x002fe2000bf02070 */
[----:B---3--:R-:W-:-:S12]  /*4530*/  IMAD.U32 R2, RZ, RZ, UR8 ;  /* 0x00000008ff027e24 */ /* 0x008fd8000f8e00ff */
[----:B------:R1:W-:Y:S04]  /*4540*/  @P0 ATOMS.AND RZ, [UR6+0x14], R2 ;  /* 0x00001402ffff098c */ /* 0x0003e8000a800006 */
[----:B------:R1:W-:Y:S01]  /*4550*/  @P0 ATOMS.AND RZ, [UR6+0x18], R0 ;  /* 0x00001800ffff098c */ /* 0x0003e2000a800006 */
[----:B------:R-:W-:Y:S05]  /*4560*/  BRA `(.L_x_75) ;  /* 0x0000000000147947 */ /* 0x000fea0003800000 */
.L_x_74:
[----:B------:R-:W-:Y:S02]  /*4570*/  MOV R2, 0x4590 ;  /* 0x0000459000027802 */ /* 0x000fe40000000f00 */
[----:B----45:R-:W-:Y:S05]  /*4580*/  CALL.REL.NOINC `($__internal_0_$__cuda_sm10x_tcgen05_guardrail_trap_col_being_dealloced_not_returned_by_alloc) ;  /* 0x0000004400c87944 */ /* 0x030fea0003c00000 */
[----:B------:R-:W-:Y:S05]  /*4590*/  BRA `(.L_x_75) ;  /* 0x0000000000087947 */ /* 0x000fea0003800000 */
.L_x_73:
[----:B------:R-:W-:Y:S02]  /*45a0*/  MOV R2, 0x45c0 ;  /* 0x000045c000027802 */ /* 0x000fe40000000f00 */
[----:B----45:R-:W-:Y:S05]  /*45b0*/  CALL.REL.NOINC `($__internal_2_$__cuda_sm10x_tcgen05_guardrail_trap_unallocated_columns_being_dealloced) ;  /* 0x0000004400d47944 */ /* 0x030fea0003c00000 */
.L_x_75:
[----:B------:R-:W-:Y:S01]  /*45c0*/  NOP ;  /* 0x0000000000007918 */ /* 0x000fe20000000000 */
[----:B------:R-:W-:Y:S05]  /*45d0*/  EXIT ;  /* 0x000000000000794d */ /* 0x000fea0003800000 */
.L_x_59:
[----:B------:R-:W-:-:S09]  /*45e0*/  UISETP.NE.OR UP0, UPT, UR18, 0x3, !UP3 ;  /* 0x000000031200788c */ /* 0x000fd2000df05670 */
[----:B------:R-:W-:Y:S05]  /*45f0*/  BRA.U UP0, `(.L_x_76) ;  /* 0x0000001100847547 */ /* 0x000fea000b800000 */
[----:B------:R-:W2:Y:S01]  /*4600*/  LDCU.64 UR4, c[0x0][0x988] ;  /* 0x00013100ff0477ac */ /* 0x000ea20008000a00 */
[----:B------:R-:W3:Y:S01]  /*4610*/  S2UR UR6, SR_CgaCtaId ;  /* 0x00000000000679c3 */ /* 0x000ee20000008800 */
[----:B------:R-:W-:Y:S01]  /*4620*/  HFMA2 R10, -RZ, RZ, 0, 5.9604644775390625e-08 ;  /* 0x00000001ff0a7431 */ /* 0x000fe200000001ff */
[----:B------:R-:W-:Y:S01]  /*4630*/  MOV R9, RZ ;  /* 0x000000ff00097202 */ /* 0x000fe20000000f00 */
[----:B------:R-:W4:Y:S01]  /*4640*/  LDCU UR30, c[0x0][0x370] ;  /* 0x00006e00ff1e77ac */ /* 0x000f220008000800 */
[----:B------:R-:W-:Y:S01]  /*4650*/  HFMA2 R3, -RZ, RZ, 0, 0.00048828125 ;  /* 0x00001000ff037431 */ /* 0x000fe200000001ff */
[----:B------:R-:W1:Y:S03]  /*4660*/  LDCU.128 UR32, c[0x0][0xc10] ;  /* 0x00018200ff2077ac */ /* 0x000e660008000c00 */
[----:B------:R-:W4:Y:S01]  /*4670*/  LDC.64 R12, c[0x0][0x348] ;  /* 0x0000d200ff0c7b82 */ /* 0x000f220000000a00 */
[----:B------:R-:W1:Y:S01]  /*4680*/  LDCU UR27, c[0x0][0x374] ;  /* 0x00006e80ff1b77ac */ /* 0x000e620008000800 */
[----:B------:R-:W4:Y:S01]  /*4690*/  LDCU.64 UR28, c[0x0][0x990] ;  /* 0x00013200ff1c77ac */ /* 0x000f220008000a00 */
[----:B------:R-:W4:Y:S01]  /*46a0*/  LDCU UR17, c[0x0][0xc0c] ;  /* 0x00018180ff1177ac */ /* 0x000f220008000800 */
[----:B--2---:R-:W-:Y:S01]  /*46b0*/  UISETP.NE.U32.AND UP0, UPT, UR4, URZ, UPT ;  /* 0x000000ff0400728c */ /* 0x004fe2000bf05070 */
[----:B------:R-:W2:Y:S01]  /*46c0*/  LDCU.128 UR40, c[0x0][0xa80] ;  /* 0x00015000ff2877ac */ /* 0x000ea20008000c00 */
[----:B------:R-:W2:Y:S01]  /*46d0*/  LDCU UR48, c[0x0][0xc20] ;  /* 0x00018400ff3077ac */ /* 0x000ea20008000800 */
[----:B------:R-:W2:Y:S01]  /*46e0*/  LDCU UR4, c[0x0][0xc30] ;  /* 0x00018600ff0477ac */ /* 0x000ea20008000800 */
[----:B------:R-:W2:Y:S01]  /*46f0*/  LDCU.128 UR44, c[0x0][0xa90] ;  /* 0x00015200ff2c77ac */ /* 0x000ea20008000c00 */
[----:B------:R-:W-:Y:S01]  /*4700*/  UMOV UR24, 0x400 ;  /* 0x0000040000187882 */ /* 0x000fe20000000000 */
[----:B-1----:R-:W-:-:S02]  /*4710*/  UIMAD.WIDE.U32 UR8, UR27, UR35, URZ ;  /* 0x000000231b0872a5 */ /* 0x002fc4000f8e00ff */
[----:B---3--:R-:W-:Y:S02]  /*4720*/  ULEA UR24, UR6, UR24, 0x18 ;  /* 0x0000001806187291 */ /* 0x008fe4000f8ec0ff */
[----:B----4-:R-:W-:Y:S02]  /*4730*/  UIMAD.WIDE.U32 UR6, UR30, UR32, URZ ;  /* 0x000000201e0672a5 */ /* 0x010fe4000f8e00ff */
[----:B------:R-:W-:Y:S02]  /*4740*/  UISETP.NE.AND.EX UP5, UPT, UR5, URZ, UPT, UP0 ;  /* 0x000000ff0500728c */ /* 0x000fe4000bfa5300 */
[----:B------:R-:W-:Y:S02]  /*4750*/  UISETP.NE.U32.AND UP6, UPT, UR28, URZ, UPT ;  /* 0x000000ff1c00728c */ /* 0x000fe4000bfc5070 */
[----:B------:R-:W-:Y:S02]  /*4760*/  UIADD3 UR31, UPT, UPT, UR24, 0x118, URZ ;  /* 0x00000118181f7890 */ /* 0x000fe4000fffe0ff */
[----:B------:R-:W-:-:S02]  /*4770*/  UISETP.NE.AND UP0, UPT, UR39, 0x1, UPT ;  /* 0x000000012700788c */ /* 0x000fc4000bf05270 */
[----:B------:R-:W-:Y:S02]  /*4780*/  UISETP.GE.AND UP2, UPT, UR39, 0x1, UPT ;  /* 0x000000012700788c */ /* 0x000fe4000bf46270 */
[----:B------:R-:W-:Y:S01]  /*4790*/  UISETP.NE.AND UP0, UPT, UR17, 0x1, UPT ;  /* 0x000000011100788c */ /* 0x000fe2000bf05270 */
[----:B------:R-:W-:Y:S01]  /*47a0*/  UMOV UR6, UR7 ;  /* 0x0000000700067c82 */ /* 0x000fe20008000000 */
[----:B------:R-:W-:Y:S01]  /*47b0*/  UMOV UR36, UR9 ;  /* 0x0000000900247c82 */ /* 0x000fe20008000000 */
[----:B------:R-:W-:Y:S02]  /*47c0*/  USEL UR38, URZ, 0x1, UP4 ;  /* 0x00000001ff267887 */ /* 0x000fe4000a000000 */
[----:B------:R-:W-:Y:S02]  /*47d0*/  UISETP.NE.AND UP2, UPT, UR34, 0x1, UPT ;  /* 0x000000012200788c */ /* 0x000fe4000bf45270 */
[----:B--2---:R-:W-:Y:S01]  /*47e0*/  UISETP.NE.AND UP0, UPT, UR40, 0x1, UPT ;  /* 0x000000012800788c */ /* 0x004fe2000bf05270 */
[----:B------:R-:W-:Y:S01]  /*47f0*/  UMOV UR26, URZ ;  /* 0x000000ff001a7c82 */ /* 0x000fe20008000000 */
[----:B------:R-:W1:Y:S01]  /*4800*/  LDCU UR49, c[0x0][0xaa0] ;  /* 0x00015400ff3177ac */ /* 0x000e620008000800 */
[----:B------:R-:W-:Y:S01]  /*4810*/  UPLOP3.LUT UP4, UPT, UPT, UPT, UPT, 0x40, 0x4 ;  /* 0x000000000004789c */ /* 0x000fe20003f8e870 */
[----:B------:R-:W2:Y:S01]  /*4820*/  LDCU.64 UR18, c[0x0][0xc28] ;  /* 0x00018500ff1277ac */ /* 0x000ea20008000a00 */
[----:B------:R-:W-:-:S02]  /*4830*/  UISETP.NE.AND.EX UP6, UPT, UR29, URZ, UPT, UP6 ;  /* 0x000000ff1d00728c */ /* 0x000fc4000bfc5360 */
[----:B------:R-:W-:Y:S02]  /*4840*/  UPRMT UR31, URZ, 0x654, UR31 ;  /* 0x00000654ff1f7896 */ /* 0x000fe4000800001f */
[----:B------:R-:W-:Y:S02]  /*4850*/  USHF.R.U32.HI UR37, URZ, UR33, UR6 ;  /* 0x00000021ff257299 */ /* 0x000fe40008011606 */
[----:B------:R-:W-:Y:S02]  /*4860*/  USHF.R.U32.HI UR36, URZ, UR48, UR36 ;  /* 0x00000030ff247299 */ /* 0x000fe40008011624 */
[----:B------:R-:W-:Y:S02]  /*4870*/  UISETP.NE.AND UP3, UPT, UR4, 0x1, UPT ;  /* 0x000000010400788c */ /* 0x000fe4000bf65270 */
[----:B------:R-:W-:Y:S02]  /*4880*/  UISETP.NE.AND UP2, UPT, UR43, 0x1, UPT ;  /* 0x000000012b00788c */ /* 0x000fe4000bf45270 */
[----:B------:R-:W-:-:S11]  /*4890*/  UISETP.NE.AND UP0, UPT, UR46, 0x1, UPT ;  /* 0x000000012e00788c */ /* 0x000fd6000bf05270 */
.L_x_85:
[----:B------:R-:W-:Y:S04]  /*48a0*/  SHF.L.U32 R2, R9, 0x1f, RZ ;  /* 0x0000001f09027819 */ /* 0x000fe800000006ff */
[----:B---3--:R-:W3:Y:S02]  /*48b0*/  SYNCS.PHASECHK.TRANS64.TRYWAIT P0, [UR24+0x110], R2 ;  /* 0x00011002ff0075a7 */ /* 0x008ee40008001118 */
[----:B---3--:R-:W-:Y:S05]  /*48c0*/  @!P0 BRA `(.L_x_77) ;  /* 0x0000004000148947 */ /* 0x008fea0003800000 */
.L_x_166:
[----:B------:R-:W4:Y:S01]  /*48d0*/  LDS.128 R4, [UR24+0x150] ;  /* 0x00015018ff047984 */ /* 0x000f220008000c00 */
[----:B------:R-:W-:Y:S01]  /*48e0*/  UISETP.GE.AND UP0, UPT, UR39, 0x1, UPT ;  /* 0x000000012700788c */ /* 0x000fe2000bf06270 */
[----:B------:R-:W-:Y:S01]  /*48f0*/  @!PT LDS RZ, [RZ] ;  /* 0x00000000fffff984 */ /* 0x000fe20000000800 */
[----:B------:R-:W-:Y:S01]  /*4900*/  @!PT LDS RZ, [RZ] ;  /* 0x00000000fffff984 */ /* 0x000fe20000000800 */
[----:B------:R-:W-:Y:S01]  /*4910*/  @!PT LDS RZ, [RZ] ;  /* 0x00000000fffff984 */ /* 0x000fe20000000800 */
[----:B------:R-:W-:Y:S01]  /*4920*/  @!PT LDS RZ, [RZ] ;  /* 0x00000000fffff984 */ /* 0x000fe20000000800 */
[----:B------:R1:W-:Y:S06]  /*4930*/  MEMBAR.ALL.CTA ;  /* 0x0000000000007992 */ /* 0x0003ec0000008000 */
[----:B-1----:R-:W1:Y:S02]  /*4940*/  FENCE.VIEW.ASYNC.S ;  /* 0x00000000000073c6 */ /* 0x002e640000000000 */
[----:B-1----:R-:W-:Y:S01]  /*4950*/  SYNCS.ARRIVE.TRANS64.RED.A1T0 RZ, [UR31], RZ ;  /* 0x000000ffffff79a7 */ /* 0x002fe2000810041f */
[----:B----4-:R-:W-:Y:S11]  /*4960*/  LOP3.LUT P0, RZ, R6, 0x1, RZ, 0xc0, !PT ;  /* 0x0000000106ff7812 */ /* 0x010ff6000780c0ff */
[----:B------:R-:W-:Y:S02]  /*4970*/  @!UPT UIADD3 URZ, UPT, UPT, URZ, URZ, URZ ;  /* 0x000000fffffff290 */ /* 0x000fe4000fffe0ff */
[----:B------:R-:W-:Y:S01]  /*4980*/  VOTEU.ANY UP2, P0 ;  /* 0x0000000000ff7886 */ /* 0x000fe20000040100 */
[----:B------:R-:W-:Y:S11]  /*4990*/  PLOP3.LUT P0, PT, PT, PT, UP2, 0x80, 0x8 ;  /* 0x000000000008781c */ /* 0x000ff60003f0f028 */
[----:B------:R-:W-:Y:S02]  /*49a0*/  @!UPT UIADD3 URZ, UPT, UPT, URZ, URZ, URZ ;  /* 0x000000fffffff290 */ /* 0x000fe4000fffe0ff */
[----:B---3--:R-:W-:Y:S02]  /*49b0*/  @P0 MOV R2, R4 ;  /* 0x0000000400020202 */ /* 0x008fe40000000f00 */
[----:B------:R-:W-:Y:S02]  /*49c0*/  @P0 LOP3.LUT R0, R5, 0xffff, RZ, 0xc0, !PT ;  /* 0x0000ffff05000812 */ /* 0x000fe400078ec0ff */
[----:B------:R-:W-:Y:S02]  /*49d0*/  @P0 R2UR UR5, R2 ;  /* 0x00000000020502ca */ /* 0x000fe400000e0000 */
[----:B------:R-:W-:Y:S11]  /*49e0*/  @P0 R2UR UR4, R0 ;  /* 0x00000000000402ca */ /* 0x000ff600000e0000 */
[----:B------:R-:W-:Y:S02]  /*49f0*/  @UP2 UMOV UR16, UR5 ;  /* 0x0000000500102c82 */ /* 0x000fe40008000000 */
[----:B------:R-:W-:Y:S01]  /*4a00*/  @UP2 UMOV UR15, UR4 ;  /* 0x00000004000f2c82 */ /* 0x000fe20008000000 */
[----:B------:R-:W-:Y:S05]  /*4a10*/  BRA.U !UP0, `(.L_x_78) ;  /* 0x0000000108c07547 */ /* 0x000fea000b800000 */
[----:B------:R-:W-:Y:S02]  /*4a20*/  UIMAD.WIDE.U32 UR8, UR15, UR35, URZ ;  /* 0x000000230f0872a5 */ /* 0x000fe4000f8e00ff */
[----:B------:R-:W-:Y:S02]  /*4a30*/  UP2UR UR14, UPR, URZ, 0x4 ;  /* 0x00000004ff0e7883 */ /* 0x000fe40008000000 */
[----:B------:R-:W-:Y:S02]  /*4a40*/  UISETP.NE.AND UP2, UPT, UR34, 0x1, UPT ;  /* 0x000000012200788c */ /* 0x000fe4000bf45270 */
[----:B------:R-:W-:Y:S02]  /*4a50*/  UIMAD.WIDE.U32 UR10, UR16, UR32, URZ ;  /* 0x00000020100a72a5 */ /* 0x000fe4000f8e00ff */
[----:B------:R-:W-:Y:S02]  /*4a60*/  USEL UR4, UR27, UR36, !UP2 ;  /* 0x000000241b047287 */ /* 0x000fe4000d000000 */
[----:B------:R-:W-:Y:S02]  /*4a70*/  UISETP.NE.AND UP0, UPT, UR17, 0x1, UPT ;  /* 0x000000011100788c */ /* 0x000fe4000bf05270 */
[----:B------:R-:W-:Y:S02]  /*4a80*/  UP2UR UR22, UPR, URZ, 0x2 ;  /* 0x00000002ff167883 */ /* 0x000fe40008000000 */
[----:B------:R-:W-:Y:S02]  /*4a90*/  UISETP.NE.AND UP1, UPT, UR39, 0x1, UPT ;  /* 0x000000012700788c */ /* 0x000fe4000bf25270 */
[----:B--2---:R-:W-:Y:S02]  /*4aa0*/  UIMAD.WIDE.U32 UR12, UR4, UR18, URZ ;  /* 0x00000012040c72a5 */ /* 0x004fe4000f8e00ff */
[----:B------:R-:W-:Y:S01]  /*4ab0*/  USEL UR7, UR30, UR37, !UP0 ;  /* 0x000000251e077287 */ /* 0x000fe2000c000000 */
[----:B------:R-:W-:Y:S02]  /*4ac0*/  UMOV UR5, UR9 ;  /* 0x0000000900057c82 */ /* 0x000fe40008000000 */
[----:B------:R-:W-:Y:S02]  /*4ad0*/  USHF.R.U32.HI UR6, URZ, UR48, UR5 ;  /* 0x00000030ff067299 */ /* 0x000fe40008011605 */
[----:B------:R-:W-:Y:S02]  /*4ae0*/  UIMAD.WIDE.U32 UR20, UR7, UR18, URZ ;  /* 0x00000012071472a5 */ /* 0x000fe4000f8e00ff */
[----:B------:R-:W-:Y:S02]  /*4af0*/  USEL UR6, UR15, UR6, !UP2 ;  /* 0x000000060f067287 */ /* 0x000fe4000d000000 */
[----:B------:R-:W-:Y:S01]  /*4b00*/  UISETP.NE.AND UP2, UPT, UR14, URZ, UPT ;  /* 0x000000ff0e00728c */ /* 0x000fe2000bf45270 */
[----:B------:R-:W-:Y:S01]  /*4b10*/  UMOV UR5, UR11 ;  /* 0x0000000b00057c82 */ /* 0x000fe20008000000 */
[----:B------:R-:W-:Y:S02]  /*4b20*/  UIMAD.WIDE.U32 UR10, UR6, UR18, URZ ;  /* 0x00000012060a72a5 */ /* 0x000fe4000f8e00ff */
[----:B------:R-:W-:Y:S03]  /*4b30*/  USHF.R.U32.HI UR8, URZ, UR33, UR5 ;  /* 0x00000021ff087299 */ /* 0x000fe60008011605 */
[----:B------:R-:W-:Y:S02]  /*4b40*/  UMOV UR5, UR13 ;  /* 0x0000000d00057c82 */ /* 0x000fe40008000000 */
[----:B------:R-:W-:Y:S03]  /*4b50*/  @UP1 USHF.R.U32.HI UR4, URZ, UR19, UR5 ;  /* 0x00000013ff041299 */ /* 0x000fe60008011605 */
[----:B------:R-:W-:Y:S01]  /*4b60*/  UMOV UR5, UR21 ;  /* 0x0000001500057c82 */ /* 0x000fe20008000000 */
[----:B------:R-:W-:Y:S02]  /*4b70*/  UIMAD UR4, UR39, UR4, URZ ;  /* 0x00000004270472a4 */ /* 0x000fe4000f8e02ff */
[----:B------:R-:W-:Y:S02]  /*4b80*/  @UP1 USHF.R.U32.HI UR7, URZ, UR19, UR5 ;  /* 0x00000013ff071299 */ /* 0x000fe40008011605 */
[----:B------:R-:W-:Y:S02]  /*4b90*/  USEL UR5, UR16, UR8, !UP0 ;  /* 0x0000000810057287 */ /* 0x000fe4000c000000 */
[----:B------:R-:W-:Y:S02]  /*4ba0*/  UIMAD UR8, UR39, UR7, URZ ;  /* 0x00000007270872a4 */ /* 0x000fe4000f8e02ff */
[----:B------:R-:W-:Y:S03]  /*4bb0*/  UISETP.GE.AND UP0, UPT, UR6, UR4, UPT ;  /* 0x000000040600728c */ /* 0x000fe6000bf06270 */
[----:B------:R-:W-:Y:S01]  /*4bc0*/  UMOV UR4, UR11 ;  /* 0x0000000b00047c82 */ /* 0x000fe20008000000 */
[----:B------:R-:W-:Y:S02]  /*4bd0*/  UISETP.GE.OR UP0, UPT, UR5, UR8, UP0 ;  /* 0x000000080500728c */ /* 0x000fe40008706670 */
[----:B------:R-:W-:Y:S02]  /*4be0*/  USHF.R.U32.HI UR4, URZ, UR19, UR4 ;  /* 0x00000013ff047299 */ /* 0x000fe40008011604 */
[----:B------:R-:W-:Y:S02]  /*4bf0*/  UIMAD.WIDE.U32 UR8, UR5, UR18, URZ ;  /* 0x00000012050872a5 */ /* 0x000fe4000f8e00ff */
[----:B------:R-:W-:Y:S04]  /*4c00*/  USEL UR10, UR6, UR4, !UP1 ;  /* 0x00000004060a7287 */ /* 0x000fe8000c800000 */
[----:B------:R-:W-:Y:S01]  /*4c10*/  UIADD3 UR11, UPT, UPT, -UR10, URZ, URZ ;  /* 0x000000ff0a0b7290 */ /* 0x000fe2000fffe1ff */
[----:B------:R-:W-:Y:S02]  /*4c20*/  @!UP0 UMOV UR4, UR9 ;  /* 0x0000000900048c82 */ /* 0x000fe40008000000 */
[----:B------:R-:W-:Y:S02]  /*4c30*/  @!UP0 USHF.R.U32.HI UR4, URZ, UR19, UR4 ;  /* 0x00000013ff048299 */ /* 0x000fe40008011604 */
[----:B------:R-:W-:Y:S02]  /*4c40*/  UIMAD UR8, UR39, UR11, UR6 ;  /* 0x0000000b270872a4 */ /* 0x000fe4000f8e0206 */
[----:B------:R-:W-:Y:S02]  /*4c50*/  @!UP0 USEL UR4, UR5, UR4, !UP1 ;  /* 0x0000000405048287 */ /* 0x000fe4000c800000 */
[----:B------:R-:W-:Y:S02]  /*4c60*/  UISETP.NE.AND UP1, UPT, UR22, URZ, UPT ;  /* 0x000000ff1600728c */ /* 0x000fe4000bf25270 */
[----:B------:R-:W-:Y:S02]  /*4c70*/  @!UP0 UIMAD UR8, UR7, UR8, UR4 ;  /* 0x00000008070882a4 */ /* 0x000fe4000f8e0204 */
[----:B------:R-:W-:Y:S02]  /*4c80*/  @!UP0 UIADD3 UR9, UPT, UPT, UR10, -UR4, URZ ;  /* 0x800000040a098290 */ /* 0x000fe4000fffe0ff */
[----:B------:R-:W-:Y:S02]  /*4c90*/  UIADD3 UR4, UPT, UPT, -UR5, URZ, URZ ;  /* 0x000000ff05047290 */ /* 0x000fe4000fffe1ff */
[----:B------:R-:W-:Y:S02]  /*4ca0*/  UIADD3 UR7, UPT, UPT, -UR6, URZ, URZ ;  /* 0x000000ff06077290 */ /* 0x000fe4000fffe1ff */
[----:B------:R-:W-:Y:S02]  /*4cb0*/  @!UP0 UIMAD UR6, UR9, UR39, UR5 ;  /* 0x00000027090682a4 */ /* 0x000fe4000f8e0205 */
[----:B------:R-:W-:Y:S02]  /*4cc0*/  UIMAD UR16, UR17, UR4, UR16 ;  /* 0x00000004111072a4 */ /* 0x000fe4000f8e0210 */
[----:B------:R-:W-:Y:S01]  /*4cd0*/  UIMAD UR15, UR34, UR7, UR15 ;  /* 0x00000007220f72a4 */ /* 0x000fe2000f8e020f */
[----:B------:R-:W-:Y:S02]  /*4ce0*/  @!UP0 UMOV UR5, UR8 ;  /* 0x0000000800058c82 */ /* 0x000fe40008000000 */
[----:B------:R-:W-:Y:S02]  /*4cf0*/  UIMAD UR16, UR5, UR17, UR16 ;  /* 0x00000011051072a4 */ /* 0x000fe4000f8e0210 */
[----:B------:R-:W-:Y:S11]  /*4d00*/  UIMAD UR15, UR6, UR34, UR15 ;  /* 0x00000022060f72a4 */ /* 0x000ff6000f8e020f */
[----:B------:R-:W-:Y:S01]  /*4d10*/  @!UPT UIADD3 URZ, UPT, UPT, URZ, URZ, URZ ;  /* 0x000000fffffff290 */ /* 0x000fe2000fffe0ff */
.L_x_78:
[----:B------:R-:W1:Y:S01]  /*4d20*/  @!UP3 LDCU.128 UR8, c[0x0][0xc10] ;  /* 0x00018200ff08b7ac */ /* 0x000e620008000c00 */
[----:B------:R-:W-:Y:S04]  /*4d30*/  ISETP.NE.U32.AND P1, PT, RZ, UR28, PT ;  /* 0x0000001cff007c0c */ /* 0x000fe8000bf25070 */
[----:B------:R-:W-:Y:S01]  /*4d40*/  ISETP.NE.AND.EX P1, PT, RZ, UR29, PT, P1 ;  /* 0x0000001dff007c0c */ /* 0x000fe2000bf25310 */
[----:B------:R-:W3:Y:S01]  /*4d50*/  @!UP3 LDCU UR5, c[0x0][0xc0c] ;  /* 0x00018180ff05b7ac */ /* 0x000ee20008000800 */
[----:B------:R-:W-:Y:S02]  /*4d60*/  USHF.L.U32 UR25, UR23, 0x6, URZ ;  /* 0x0000000617197899 */ /* 0x000fe400080006ff */
[----:B-1----:R-:W-:Y:S07]  /*4d70*/  UIMAD.WIDE.U32 UR6, UR16, UR8, URZ ;  /* 0x00000008100672a5 */ /* 0x002fee000f8e00ff */
[----:B------:R-:W-:Y:S01]  /*4d80*/  @!UP3 UMOV UR4, UR7 ;  /* 0x000000070004bc82 */ /* 0x000fe20008000000 */
[----:B---3--:R-:W-:Y:S02]  /*4d90*/  @!UP3 UISETP.NE.AND UP0, UPT, UR5, 0x1, UPT ;  /* 0x000000010500b88c */ /* 0x008fe4000bf05270 */
[----:B------:R-:W-:Y:S02]  /*4da0*/  @!UP3 USHF.R.U32.HI UR4, URZ, UR9, UR4 ;  /* 0x00000009ff04b299 */ /* 0x000fe40008011604 */
[----:B------:R-:W-:Y:S02]  /*4db0*/  UIMAD.WIDE.U32 UR6, UR15, UR11, URZ ;  /* 0x0000000b0f0672a5 */ /* 0x000fe4000f8e00ff */
[----:B------:R-:W-:Y:S02]  /*4dc0*/  @!UP3 USEL UR8, UR16, UR4, !UP0 ;  /* 0x000000041008b287 */ /* 0x000fe4000c000000 */
[----:B------:R-:W-:Y:S03]  /*4dd0*/  @!UP3 UISETP.NE.AND UP0, UPT, UR10, 0x1, UPT ;  /* 0x000000010a00b88c */ /* 0x000fe6000bf05270 */
[----:B------:R-:W-:Y:S02]  /*4de0*/  @!UP3 UMOV UR6, UR7 ;  /* 0x000000070006bc82 */ /* 0x000fe40008000000 */
[----:B------:R-:W1:Y:S02]  /*4df0*/  @!UP3 LDCU UR4, c[0x0][0xc20] ;  /* 0x00018400ff04b7ac */ /* 0x000e640008000800 */
[----:B-1----:R-:W-:Y:S04]  /*4e00*/  @!UP3 USHF.R.U32.HI UR6, URZ, UR4, UR6 ;  /* 0x00000004ff06b299 */ /* 0x002fe80008011606 */
[----:B------:R-:W-:Y:S04]  /*4e10*/  @!UP3 USEL UR6, UR15, UR6, !UP0 ;  /* 0x000000060f06b287 */ /* 0x000fe8000c000000 */
[----:B------:R-:W-:Y:S02]  /*4e20*/  @!UP3 UIADD3 UR4, UPT, UPT, -UR8, UR6, URZ ;  /* 0x000000060804b290 */ /* 0x000fe4000fffe1ff */
[----:B------:R-:W-:Y:S02]  /*4e30*/  @!UP3 UIADD3 UR6, UPT, UPT, UR8, -UR6, URZ ;  /* 0x800000060806b290 */ /* 0x000fe4000fffe0ff */
[----:B------:R-:W-:Y:S02]  /*4e40*/  @!UP3 UIMAD UR16, UR4, UR5, UR16 ;  /* 0x000000050410b2a4 */ /* 0x000fe4000f8e0210 */
[----:B------:R-:W-:Y:S01]  /*4e50*/  @!UP3 UIMAD UR15, UR6, UR10, UR15 ;  /* 0x0000000a060fb2a4 */ /* 0x000fe2000f8e020f */
[----:B------:R-:W-:Y:S11]  /*4e60*/  BRA.U UP4, `(.L_x_79) ;  /* 0x0000000104107547 */ /* 0x000ff6000b800000 */
[----:B------:R-:W-:Y:S04]  /*4e70*/  MOV R2, UR38 ;  /* 0x0000002600027c02 */ /* 0x000fe80008000f00 */
[----:B------:R-:W-:Y:S04]  /*4e80*/  SHF.L.U32 R2, R2, 0x1f, RZ ;  /* 0x0000001f02027819 */ /* 0x000fe800000006ff */
[----:B------:R-:W1:Y:S02]  /*4e90*/  SYNCS.PHASECHK.TRANS64.TRYWAIT P2, [UR24+0x108], R2 ;  /* 0x00010802ff0075a7 */ /* 0x000e640008041118 */
[----:B-1----:R-:W-:Y:S05]  /*4ea0*/  @!P2 BRA `(.L_x_80) ;  /* 0x0000003800b4a947 */ /* 0x002fea0003800000 */
.L_x_79:
[----:B------:R-:W-:Y:S05]  /*4eb0*/  BRA.U !UP6, `(.L_x_81) ;  /* 0x000000010e387547 */ /* 0x000fea000b800000 */
[----:B------:R-:W-:Y:S01]  /*4ec0*/  UPLOP3.LUT UP1, UPT, UPT, UPT, UP5, 0x80, 0x8 ;  /* 0x000000000008789c */ /* 0x000fe20003f2f050 */
[----:B-1----:R-:W-:Y:S01]  /*4ed0*/  HFMA2 R0, -RZ, RZ, 0, 5.9604644775390625e-08 ;  /* 0x00000001ff007431 */ /* 0x002fe200000001ff */
[----:B------:R-:W1:Y:S01]  /*4ee0*/  LDCU.64 UR8, c[0x0][0x358] ;  /* 0x00006b00ff0877ac */ /* 0x000e620008000a00 */
[----:B------:R-:W-:Y:S03]  /*4ef0*/  IMAD.MOV.U32 R48, RZ, RZ, 0x1 ;  /* 0x00000001ff307424 */ /* 0x000fe600078e00ff */
[----:B------:R-:W-:Y:S05]  /*4f00*/  PLOP3.LUT P2, PT, PT, PT, UP1, 0x80, 0x8 ;  /* 0x000000000008781c */ /* 0x000fea0003f4f018 */
[----:B------:R-:W3:Y:S01]  /*4f10*/  @UP1 LDCU.64 UR4, c[0x0][0x988] ;  /* 0x00013100ff0417ac */ /* 0x000ee20008000a00 */
[----:B------:R-:W-:Y:S07]  /*4f20*/  @UP1 UIMAD UR6, UR53, UR28, URZ ;  /* 0x0000001c350612a4 */ /* 0x000fee000f8e02ff */
[----:B------:R-:W-:Y:S01]  /*4f30*/  @!P2 PRMT R48, R0, 0x7610, R48 ;  /* 0x000076100030a816 */ /* 0x000fe20000000030 */
[----:B---3--:R-:W-:Y:S06]  /*4f40*/  @UP1 UIMAD.WIDE UR4, UR6, 0x4, UR4 ;  /* 0x00000004060418a5 */ /* 0x008fec000f8e0204 */
[----:B-----5:R-:W-:Y:S01]  /*4f50*/  IMAD.U32 R26, RZ, RZ, UR4 ;  /* 0x00000004ff1a7e24 */ /* 0x020fe2000f8e00ff */
[----:B------:R-:W-:Y:S04]  /*4f60*/  MOV R27, UR5 ;  /* 0x00000005001b7c02 */ /* 0x000fe80008000f00 */
[----:B------:R-:W3:Y:S01]  /*4f70*/  @!UP1 LDCU UR4, c[0x0][0x980] ;  /* 0x00013000ff0497ac */ /* 0x000ee20008000800 */
[----:B-1----:R4:W5:Y:S02]  /*4f80*/  @P2 LDG.E R26, desc[UR8][R26.64] ;  /* 0x000000081a1a2981 */ /* 0x002964000c1e1900 */
[----:B---34-:R-:W-:Y:S07]  /*4f90*/  @!P2 IMAD.U32 R26, RZ, RZ, UR4 ;  /* 0x00000004ff1aae24 */ /* 0x018fee000f8e00ff */
.L_x_81:
[----:B-----5:R-:W-:Y:S01]  /*4fa0*/  @!P1 FSETP.EQ.AND P3, PT, R26, RZ, PT ;  /* 0x000000ff1a00920b */ /* 0x020fe20003f62000 */
[----:B------:R-:W-:Y:S01]  /*4fb0*/  @!UPT UIADD3 URZ, UPT, UPT, URZ, URZ, URZ ;  /* 0x000000fffffff290 */ /* 0x000fe2000fffe0ff */
[----:B------:R-:W-:Y:S11]  /*4fc0*/  @!P1 BRA `(.L_x_82) ;  /* 0x0000000000149947 */ /* 0x000ff60003800000 */
[----:B------:R-:W-:Y:S02]  /*4fd0*/  LOP3.LUT P1, RZ, R48, 0xff, RZ, 0xc0, !PT ;  /* 0x000000ff30ff7812 */ /* 0x000fe4000782c0ff */
[----:B------:R-:W-:Y:S04]  /*4fe0*/  PLOP3.LUT P3, PT, PT, PT, UP1, 0x80, 0x8 ;  /* 0x000000000008781c */ /* 0x000fe80003f6f018 */
[----:B------:R-:W-:Y:S07]  /*4ff0*/  PLOP3.LUT P3, PT, P3, PT, PT, 0x8, 0x80 ;  /* 0x000000000080781c */ /* 0x000fee0001f6e170 */
[----:B------:R-:W-:Y:S11]  /*5000*/  @P1 FSETP.EQ.AND P3, PT, R26, RZ, PT ;  /* 0x000000ff1a00120b */ /* 0x000ff60003f62000 */
[----:B------:R-:W-:Y:S02]  /*5010*/  @!UPT UIADD3 URZ, UPT, UPT, URZ, URZ, URZ ;  /* 0x000000fffffff290 */ /* 0x000fe4000fffe0ff */
.L_x_82:
[----:B------:R-:W-:Y:S01]  /*5020*/  ULEA UR7, UR26, UR24, 0x3 ;  /* 0x000000181a077291 */ /* 0x000fe2000f8e18ff */
[----:B------:R-:W-:Y:S01]  /*5030*/  SHF.L.U32 R8, R10, 0x1f, RZ ;  /* 0x0000001f0a087819 */ /* 0x000fe200000006ff */
[----:B------:R-:W-:Y:S02]  /*5040*/  USHF.L.U32 UR11, UR51, 0x6, URZ ;  /* 0x00000006330b7899 */ /* 0x000fe400080006ff */
[----:B------:R-:W-:Y:S02]  /*5050*/  UISETP.NE.AND UP0, UPT, UR40, 0x1, UPT ;  /* 0x000000012800788c */ /* 0x000fe4000bf05270 */
[----:B------:R-:W-:Y:S01]  /*5060*/  UIMAD.WIDE.U32 UR4, UR11, UR41, URZ ;  /* 0x000000290b0472a5 */ /* 0x000fe2000f8e00ff */
[----:B------:R-:W-:Y:S02]  /*5070*/  ELECT P2, URZ, PT ;  /* 0x0000000000ff782f */ /* 0x000fe40003840000 */
[----:B------:R-:W3:Y:S02]  /*5080*/  SYNCS.PHASECHK.TRANS64.TRYWAIT P1, [UR7+0xe8], R8 ;  /* 0x0000e808ff0075a7 */ /* 0x000ee40008021107 */
[----:B------:R-:W-:Y:S02]  /*5090*/  PLOP3.LUT P2, PT, P3, P2, PT, 0xf2, 0x2f ;  /* 0x00000000002f781c */ /* 0x000fe40001f45e72 */
[----:B------:R-:W-:Y:S02]  /*50a0*/  UMOV UR4, UR5 ;  /* 0x0000000500047c82 */ /* 0x000fe40008000000 */
[----:B------:R-:W-:Y:S04]  /*50b0*/  USHF.R.U32.HI UR4, URZ, UR42, UR4 ;  /* 0x0000002aff047299 */ /* 0x000fe80008011604 */
[----:B------:R-:W-:Y:S02]  /*50c0*/  USEL UR12, UR11, UR4, !UP0 ;  /* 0x000000040b0c7287 */ /* 0x000fe4000c000000 */
[----:B------:R-:W-:Y:S02]  /*50d0*/  UISETP.NE.AND UP0, UPT, UR43, 0x1, UPT ;  /* 0x000000012b00788c */ /* 0x000fe4000bf05270 */
[----:B------:R-:W-:Y:S02]  /*50e0*/  UIMAD.WIDE.U32 UR4, UR12, UR44, URZ ;  /* 0x0000002c0c0472a5 */ /* 0x000fe4000f8e00ff */
[----:B------:R-:W-:Y:S01]  /*50f0*/  UIADD3 UR6, UPT, UPT, -UR12, URZ, URZ ;  /* 0x000000ff0c067290 */ /* 0x000fe2000fffe1ff */
[----:B-1----:R-:W-:Y:S03]  /*5100*/  @!P2 IMAD.MOV.U32 R0, RZ, 0x20, RZ ;  /* 0x00000020ff00a824 */ /* 0x002fe600078e00ff */
[----:B------:R-:W-:Y:S01]  /*5110*/  UIMAD UR11, UR40, UR6, UR11 ;  /* 0x00000006280b72a4 */ /* 0x000fe2000f8e020b */
[----:B------:R-:W-:Y:S01]  /*5120*/  @!P2 IMAD.MOV.U32 R0, RZ, 0x400, R0 ;  /* 0x00000400ff00a824 */ /* 0x000fe200078e0000 */
[----:B------:R-:W-:Y:S02]  /*5130*/  UMOV UR4, UR5 ;  /* 0x0000000500047c82 */ /* 0x000fe40008000000 */
[----:B------:R-:W-:Y:S04]  /*5140*/  USHF.R.U32.HI UR4, URZ, UR45, UR4 ;  /* 0x0000002dff047299 */ /* 0x000fe80008011604 */
[----:B------:R-:W-:Y:S02]  /*5150*/  USEL UR13, UR12, UR4, !UP0 ;  /* 0x000000040c0d7287 */ /* 0x000fe4000c000000 */
[----:B------:R-:W-:Y:S02]  /*5160*/  UISETP.NE.AND UP0, UPT, UR46, 0x1, UPT ;  /* 0x000000012e00788c */ /* 0x000fe4000bf05270 */
[----:B------:R-:W-:Y:S07]  /*5170*/  UIMAD.WIDE.U32 UR4, UR13, UR47, URZ ;  /* 0x0000002f0d0472a5 */ /* 0x000fee000f8e00ff */
[----:B------:R-:W-:Y:S02]  /*5180*/  UMOV UR4, UR5 ;  /* 0x0000000500047c82 */ /* 0x000fe40008000000 */
[----:B------:R-:W-:Y:S04]  /*5190*/  USHF.R.U32.HI UR4, URZ, UR49, UR4 ;  /* 0x00000031ff047299 */ /* 0x000fe80008011604 */
[----:B------:R-:W-:Y:S02]  /*51a0*/  USEL UR14, UR13, UR4, !UP0 ;  /* 0x000000040d0e7287 */ /* 0x000fe4000c000000 */
[----:B------:R-:W-:Y:S02]  /*51b0*/  UIADD3 UR4, UPT, UPT, -UR13, URZ, URZ ;  /* 0x000000ff0d047290 */ /* 0x000fe4000fffe1ff */
[----:B------:R-:W-:Y:S02]  /*51c0*/  UIADD3 UR5, UPT, UPT, -UR14, URZ, URZ ;  /* 0x000000ff0e057290 */ /* 0x000fe4000fffe1ff */
[----:B------:R-:W-:Y:S02]  /*51d0*/  UIMAD UR12, UR43, UR4, UR12 ;  /* 0x000000042b0c72a4 */ /* 0x000fe4000f8e020c */
[----:B------:R-:W-:Y:S01]  /*51e0*/  UIMAD UR13, UR46, UR5, UR13 ;  /* 0x000000052e0d72a4 */ /* 0x000fe2000f8e020d */
[----:B---3--:R-:W-:Y:S11]  /*51f0*/  @!P1 BRA `(.L_x_83) ;  /* 0x0000003400f89947 */ /* 0x008ff60003800000 */
.L_x_169:
[----:B------:R-:W3:Y:S01]  /*5200*/  S2UR UR50, SR_CgaCtaId ;  /* 0x00000000003279c3 */ /* 0x000ee20000008800 */
[----:B------:R-:W-:Y:S01]  /*5210*/  @!P2 R2UR UR4, R0 ;  /* 0x000000000004a2ca */ /* 0x000fe200000e0000 */
[----:B------:R-:W-:Y:S01]  /*5220*/  VOTEU.ALL UP0, P2 ;  /* 0x0000000000ff7886 */ /* 0x000fe20001000000 */
[----:B-1----:R-:W-:Y:S02]  /*5230*/  @!P2 IADD3 R2, P1, PT, R12, 0x680, RZ ;  /* 0x000006800c02a810 */ /* 0x002fe40007f3e0ff */
[----:B------:R-:W-:Y:S02]  /*5240*/  @P0 SHF.R.U32.HI R4, RZ, 0x10, R5 ;  /* 0x00000010ff040819 */ /* 0x000fe40000011605 */
[----:B------:R-:W-:Y:S01]  /*5250*/  @!P2 R2UR UR6, R2 ;  /* 0x000000000206a2ca */ /* 0x000fe200000e0000 */
[----:B------:R-:W-:Y:S01]  /*5260*/  @!P2 IMAD.X R0, RZ, RZ, R13, P1 ;  /* 0x000000ffff00a224 */ /* 0x000fe200008e060d */
[----:B------:R-:W-:Y:S01]  /*5270*/  @!UP0 ULEA UR5, UR26, UR24, 0xc ;  /* 0x000000181a058291 */ /* 0x000fe2000f8e60ff */
[----:B------:R-:W-:Y:S03]  /*5280*/  @P0 R2UR UR53, R4 ;  /* 0x00000000043502ca */ /* 0x000fe600000e0000 */
[----:B------:R-:W-:Y:S02]  /*5290*/  @!UP0 UIADD3 UR8, UPT, UPT, UR5, 0x200, URZ ;  /* 0x0000020005088890 */ /* 0x000fe4000fffe0ff */
[----:B------:R-:W-:Y:S01]  /*52a0*/  @!UP0 UPRMT UR22, UR4, 0x5410, URZ ;  /* 0x0000541004168896 */ /* 0x000fe200080000ff */
[----:B------:R-:W-:Y:S01]  /*52b0*/  @!P2 R2UR UR4, R0 ;  /* 0x000000000004a2ca */ /* 0x000fe200000e0000 */
[----:B------:R-:W-:Y:S01]  /*52c0*/  UIADD3 UR5, UPT, UPT, UR26, 0x1, URZ ;  /* 0x000000011a057890 */ /* 0x000fe2000fffe0ff */
[----:B------:R-:W-:Y:S02]  /*52d0*/  @!P2 IMAD.MOV.U32 R0, RZ, RZ, 0x1000 ;  /* 0x00001000ff00a424 */ /* 0x000fe400078e00ff */
[----:B------:R-:W-:Y:S01]  /*52e0*/  IMAD.U32 R14, RZ, RZ, UR6 ;  /* 0x00000006ff0e7e24 */ /* 0x000fe2000f8e00ff */
[----:B------:R-:W-:Y:S04]  /*52f0*/  UISETP.NE.AND UP0, UPT, UR5, 0x3, UPT ;  /* 0x000000030500788c */ /* 0x000fe8000bf05270 */
[----:B------:R-:W-:Y:S01]  /*5300*/  @!P2 R2UR UR20, R14 ;  /* 0x000000000e14a2ca */ /* 0x000fe200000e0000 */
[----:B------:R-:W-:Y:S02]  /*5310*/  USEL UR5, UR5, URZ, UP0 ;  /* 0x000000ff05057287 */ /* 0x000fe40008000000 */
[----:B------:R-:W-:Y:S01]  /*5320*/  USEL UR23, URZ, 0x1, UP0 ;  /* 0x00000001ff177887 */ /* 0x000fe20008000000 */
[----:B------:R-:W-:Y:S01]  /*5330*/  IMAD.U32 R15, RZ, RZ, UR4 ;  /* 0x00000004ff0f7e24 */ /* 0x000fe2000f8e00ff */
[----:B------:R-:W-:Y:S01]  /*5340*/  UIADD3 UR4, UPT, UPT, UR7, 0xd0, URZ ;  /* 0x000000d007047890 */ /* 0x000fe2000fffe0ff */
[----:B------:R-:W-:Y:S03]  /*5350*/  VOTEU.ALL UP0, P2 ;  /* 0x0000000000ff7886 */ /* 0x000fe60001000000 */
[----:B------:R-:W-:Y:S01]  /*5360*/  @!P2 R2UR UR21, R15 ;  /* 0x000000000f15a2ca */ /* 0x000fe200000e0000 */
[----:B---3--:R-:W-:Y:S01]  /*5370*/  UPRMT UR6, UR50, 0x654, UR4 ;  /* 0x0000065432067896 */ /* 0x008fe20008000004 */
[----:B------:R-:W-:Y:S01]  /*5380*/  LOP3.LUT R10, R10, UR23, RZ, 0x3c, !PT ;  /* 0x000000170a0a7c12 */ /* 0x000fe2000f8e3cff */
[----:B------:R-:W-:Y:S01]  /*5390*/  @!UP0 UMOV UR9, UR4 ;  /* 0x0000000400098c82 */ /* 0x000fe20008000000 */
[----:B------:R-:W-:Y:S01]  /*53a0*/  @!UP0 UMOV UR10, UR25 ;  /* 0x00000019000a8c82 */ /* 0x000fe20008000000 */
[----:B------:R-:W-:Y:S01]  /*53b0*/  ULEA UR4, UR5, UR24, 0x3 ;  /* 0x0000001805047291 */ /* 0x000fe2000f8e18ff */
[----:B------:R-:W-:Y:S07]  /*53c0*/  SHF.L.U32 R2, R10, 0x1f, RZ ;  /* 0x0000001f0a027819 */ /* 0x000fee00000006ff */
[----:B------:R1:W-:Y:S01]  /*53d0*/  @!UP0 UTMALDG.5D.IM2COL [UR8], [UR20], UR22 ;  /* 0x00000008140083b4 */ /* 0x0003e20008060016 */
[----:B------:R1:W-:Y:S01]  /*53e0*/  @!P2 SYNCS.ARRIVE.TRANS64.RED.A0TR RZ, [UR7+0xd0], R0 ;  /* 0x0000d000ffffa9a7 */ /* 0x0003e20008300407 */
[----:B------:R-:W-:Y:S01]  /*53f0*/  SYNCS.ARRIVE.TRANS64.RED.A1T0 RZ, [UR6], RZ ;  /* 0x000000ffffff79a7 */ /* 0x000fe20008100406 */
[----:B------:R-:W3:Y:S02]  /*5400*/  SYNCS.PHASECHK.TRANS64.TRYWAIT P1, [UR4+0xe8], R2 ;  /* 0x0000e802ff0075a7 */ /* 0x000ee40008021104 */
[----:B-1-3--:R-:W-:Y:S05]  /*5410*/  @!P1 BRA `(.L_x_84) ;  /* 0x0000003400889947 */ /* 0x00afea0003800000 */
.L_x_171:
[----:B------:R-:W3:Y:S01]  /*5420*/  S2UR UR50, SR_CgaCtaId ;  /* 0x00000000003279c3 */ /* 0x000ee20000008800 */
[----:B------:R-:W-:Y:S01]  /*5430*/  UIADD3 UR6, UPT, UPT, UR5, 0x1, URZ ;  /* 0x0000000105067890 */ /* 0x000fe2000fffe0ff */
[----:B-1----:R-:W-:Y:S01]  /*5440*/  @!P2 IMAD.MOV.U32 R0, RZ, 0x20, RZ ;  /* 0x00000020ff00a824 */ /* 0x002fe200078e00ff */
[----:B------:R-:W-:Y:S01]  /*5450*/  UPLOP3.LUT UP4, UPT, UPT, UPT, UPT, 0x80, 0x8 ;  /* 0x000000000008789c */ /* 0x000fe20003f8f070 */
[----:B------:R-:W-:Y:S01]  /*5460*/  @!P2 IADD3 R2, P0, PT, R12, 0x680, RZ ;  /* 0x000006800c02a810 */ /* 0x000fe20007f1e0ff */
[----:B------:R-:W-:Y:S01]  /*5470*/  UISETP.NE.AND UP0, UPT, UR6, 0x3, UPT ;  /* 0x000000030600788c */ /* 0x000fe2000bf05270 */
[----:B------:R-:W-:Y:S01]  /*5480*/  @!P2 IMAD.MOV.U32 R0, RZ, 0x400, R0 ;  /* 0x00000400ff00a824 */ /* 0x000fe200078e0000 */
[----:B------:R-:W-:Y:S02]  /*5490*/  R2UR UR23, R52 ;  /* 0x00000000341772ca */ /* 0x000fe400000e0000 */
[----:B------:R-:W-:Y:S01]  /*54a0*/  USEL UR26, UR6, URZ, UP0 ;  /* 0x000000ff061a7287 */ /* 0x000fe20008000000 */
[----:B------:R-:W-:Y:S01]  /*54b0*/  R2UR UR22, R53 ;  /* 0x00000000351672ca */ /* 0x000fe200000e0000 */
[----:B------:R-:W-:Y:S01]  /*54c0*/  USEL UR21, URZ, 0x1, UP0 ;  /* 0x00000001ff157887 */ /* 0x000fe20008000000 */
[----:B------:R-:W-:Y:S01]  /*54d0*/  @!P2 R2UR UR6, R0 ;  /* 0x000000000006a2ca */ /* 0x000fe200000e0000 */
[----:B------:R-:W-:Y:S01]  /*54e0*/  VOTEU.ALL UP0, P2 ;  /* 0x0000000000ff7886 */ /* 0x000fe20001000000 */
[----:B------:R-:W-:Y:S01]  /*54f0*/  @!P2 IMAD.X R0, RZ, RZ, R13, P0 ;  /* 0x000000ffff00a224 */ /* 0x000fe200000e060d */
[----:B------:R-:W-:Y:S02]  /*5500*/  LOP3.LUT R9, R9, 0x1, RZ, 0x3c, !PT ;  /* 0x0000000109097812 */ /* 0x000fe400078e3cff */
[----:B------:R-:W-:Y:S01]  /*5510*/  LOP3.LUT R10, R10, UR21, RZ, 0x3c, !PT ;  /* 0x000000150a0a7c12 */ /* 0x000fe2000f8e3cff */
[----:B------:R-:W-:Y:S02]  /*5520*/  @!UP0 ULEA UR5, UR5, UR24, 0xc ;  /* 0x0000001805058291 */ /* 0x000fe4000f8e60ff */
[----:B------:R-:W-:Y:S02]  /*5530*/  @!UP0 UIADD3 UR10, UPT, UPT, UR25, 0x20, URZ ;  /* 0x00000020190a8890 */ /* 0x000fe4000fffe0ff */
[----:B------:R-:W-:Y:S02]  /*5540*/  @!UP0 UIADD3 UR8, UPT, UPT, UR5, 0x200, URZ ;  /* 0x0000020005088890 */ /* 0x000fe4000fffe0ff */
[----:B------:R-:W-:Y:S01]  /*5550*/  UIADD3 UR23, UPT, UPT, UR15, UR23, URZ ;  /* 0x000000170f177290 */ /* 0x000fe2000fffe0ff */
[----:B------:R-:W-:Y:S01]  /*5560*/  @!P2 R2UR UR5, R0 ;  /* 0x000000000005a2ca */ /* 0x000fe200000e0000 */
[----:B------:R-:W-:Y:S01]  /*5570*/  @!UP0 UPRMT UR20, UR6, 0x5410, URZ ;  /* 0x0000541006148896 */ /* 0x000fe200080000ff */
[----:B------:R-:W-:Y:S01]  /*5580*/  @!P2 R2UR UR6, R2 ;  /* 0x000000000206a2ca */ /* 0x000fe200000e0000 */
[----:B------:R-:W-:Y:S01]  /*5590*/  VOTEU.ALL UP0, P2 ;  /* 0x0000000000ff7886 */ /* 0x000fe20001000000 */
[----:B------:R-:W-:Y:S09]  /*55a0*/  UIADD3 UR51, UPT, UPT, UR16, UR22, URZ ;  /* 0x0000001610337290 */ /* 0x000ff2000fffe0ff */
[----:B------:R-:W-:Y:S01]  /*55b0*/  IMAD.U32 R5, RZ, RZ, UR5 ;  /* 0x00000005ff057e24 */ /* 0x000fe2000f8e00ff */
[----:B------:R-:W-:Y:S01]  /*55c0*/  UIADD3 UR5, UPT, UPT, UR4, 0xd0, URZ ;  /* 0x000000d004057890 */ /* 0x000fe2000fffe0ff */
[----:B------:R-:W-:Y:S03]  /*55d0*/  IMAD.U32 R4, RZ, RZ, UR6 ;  /* 0x00000006ff047e24 */ /* 0x000fe6000f8e00ff */
[----:B------:R-:W-:Y:S02]  /*55e0*/  @!P2 R2UR UR7, R5 ;  /* 0x000000000507a2ca */ /* 0x000fe400000e0000 */
[----:B------:R-:W-:Y:S01]  /*55f0*/  @!P2 R2UR UR6, R4 ;  /* 0x000000000406a2ca */ /* 0x000fe200000e0000 */
[----:B------:R-:W-:Y:S01]  /*5600*/  @!UP0 UMOV UR9, UR5 ;  /* 0x0000000500098c82 */ /* 0x000fe20008000000 */
[----:B---3--:R-:W-:Y:S11]  /*5610*/  UPRMT UR5, UR50, 0x654, UR5 ;  /* 0x0000065432057896 */ /* 0x008ff60008000005 */
[----:B------:R3:W-:Y:S01]  /*5620*/  @!UP0 UTMALDG.5D.IM2COL [UR8], [UR6], UR20 ;  /* 0x00000008060083b4 */ /* 0x0007e20008060014 */
[----:B------:R3:W-:Y:S01]  /*5630*/  @!P2 SYNCS.ARRIVE.TRANS64.RED.A0TR RZ, [UR4+0xd0], R3 ;  /* 0x0000d003ffffa9a7 */ /* 0x0007e20008300404 */
[----:B------:R-:W-:Y:S01]  /*5640*/  SYNCS.ARRIVE.TRANS64.RED.A1T0 RZ, [UR5], RZ ;  /* 0x000000ffffff79a7 */ /* 0x000fe20008100405 */
[----:B------:R-:W-:Y:S05]  /*5650*/  BRA.U UP2, `(.L_x_85) ;  /* 0xfffffff102907547 */ /* 0x000fea000b83ffff */
[----:B------:R-:W-:Y:S01]  /*5660*/  UIADD3 UR24, UPT, UPT, UR24, 0xe8, URZ ;  /* 0x000000e818187890 */ /* 0x000fe2000fffe0ff */
[----:B------:R-:W-:-:S03]  /*5670*/  SHF.L.U32 R2, R10, 0x1f, RZ ;  /* 0x0000001f0a027819 */ /* 0x000fc600000006ff */
[----:B------:R-:W-:-:S09]  /*5680*/  ULEA UR4, UR26, UR24, 0x3 ;  /* 0x000000181a047291 */ /* 0x000fd2000f8e18ff */
[----:B------:R-:W1:Y:S02]  /*5690*/  SYNCS.PHASECHK.TRANS64.TRYWAIT P0, [UR4], R2 ;  /* 0x00000002ff0075a7 */ /* 0x000e640008001104 */
[----:B-1----:R-:W-:Y:S05]  /*56a0*/  @!P0 BRA `(.L_x_86) ;  /* 0x0000003000fc8947 */ /* 0x002fea0003800000 */
.L_x_173:
[----:B------:R-:W-:-:S04]  /*56b0*/  UIADD3 UR4, UPT, UPT, UR26, 0x1, URZ ;  /* 0x000000011a047890 */ /* 0x000fc8000fffe0ff */
[----:B------:R-:W-:-:S04]  /*56c0*/  UISETP.NE.AND UP0, UPT, UR4, 0x3, UPT ;  /* 0x000000030400788c */ /* 0x000fc8000bf05270 */
[----:B---3--:R-:W-:Y:S02]  /*56d0*/  USEL UR6, URZ, 0x1, UP0 ;  /* 0x00000001ff067887 */ /* 0x008fe40008000000 */
[----:B------:R-:W-:-:S04]  /*56e0*/  USEL UR4, UR4, URZ, UP0 ;  /* 0x000000ff04047287 */ /* 0x000fc80008000000 */
[----:B------:R-:W-:Y:S01]  /*56f0*/  ULEA UR5, UR4, UR24, 0x3 ;  /* 0x0000001804057291 */ /* 0x000fe2000f8e18ff */
[----:B------:R-:W-:-:S04]  /*5700*/  LOP3.LUT R10, R10, UR6, RZ, 0x3c, !PT ;  /* 0x000000060a0a7c12 */ /* 0x000fc8000f8e3cff */
[----:B-1----:R-:W-:-:S04]  /*5710*/  SHF.L.U32 R2, R10, 0x1f, RZ ;  /* 0x0000001f0a027819 */ /* 0x002fc800000006ff */
[----:B------:R-:W1:Y:S02]  /*5720*/  SYNCS.PHASECHK.TRANS64.TRYWAIT P0, [UR5], R2 ;  /* 0x00000002ff0075a7 */ /* 0x000e640008001105 */
[----:B-1----:R-:W-:Y:S05]  /*5730*/  @!P0 BRA `(.L_x_87) ;  /* 0x0000003000f08947 */ /* 0x002fea0003800000 */
.L_x_175:
[----:B------:R-:W-:-:S04]  /*5740*/  UIADD3 UR4, UPT, UPT, UR4, 0x1, URZ ;  /* 0x0000000104047890 */ /* 0x000fc8000fffe0ff */
[----:B------:R-:W-:-:S04]  /*5750*/  UISETP.NE.AND UP0, UPT, UR4, 0x3, UPT ;  /* 0x000000030400788c */ /* 0x000fc8000bf05270 */
[----:B------:R-:W-:Y:S02]  /*5760*/  USEL UR5, URZ, 0x1, UP0 ;  /* 0x00000001ff057887 */ /* 0x000fe40008000000 */
[----:B------:R-:W-:-:S04]  /*5770*/  USEL UR4, UR4, URZ, UP0 ;  /* 0x000000ff04047287 */ /* 0x000fc80008000000 */
[----:B------:R-:W-:Y:S01]  /*5780*/  ULEA UR4, UR4, UR24, 0x3 ;  /* 0x0000001804047291 */ /* 0x000fe2000f8e18ff */
[----:B-1----:R-:W-:-:S04]  /*5790*/  LOP3.LUT R2, R10, UR5, RZ, 0x3c, !PT ;  /* 0x000000050a027c12 */ /* 0x002fc8000f8e3cff */
[----:B------:R-:W-:Y:S01]  /*57a0*/  SHF.L.U32 R2, R2, 0x1f, RZ ;  /* 0x0000001f02027819 */ /* 0x000fe200000006ff */
[----:B------:R-:W-:-:S07]  /*57b0*/  IMAD.U32 R0, RZ, RZ, UR4 ;  /* 0x00000004ff007e24 */ /* 0x000fce000f8e00ff */
.L_x_88:
[----:B-1----:R1:W3:Y:S02]  /*57c0*/  SYNCS.PHASECHK.TRANS64.TRYWAIT P0, [R0+URZ], R2 ;  /* 0x00000002000075a7 */ /* 0x0022e400080011ff */
[----:B---3--:R-:W-:Y:S05]  /*57d0*/  @!P0 NANOSLEEP.SYNCS 0x989680 ;  /* 0x009896800000895d */ /* 0x008fea0003900000 */
[----:B------:R-:W3:Y:S02]  /*57e0*/  @!P0 SYNCS.PHASECHK.TRANS64 P0, [R0+URZ], R2 ;  /* 0x00000002000085a7 */ /* 0x000ee400080010ff */
[----:B--23--:R-:W-:Y:S05]  /*57f0*/  @P0 EXIT ;  /* 0x000000000000094d */ /* 0x00cfea0003800000 */
[----:B------:R-:W-:Y:S05]  /*5800*/  BRA `(.L_x_88) ;  /* 0xfffffffc00ec7947 */ /* 0x000fea000383ffff */
.L_x_76:
[----:B------:R-:W-:-:S06]  /*5810*/  UISETP.GE.AND UP0, UPT, UR18, 0x4, UPT ;  /* 0x000000041200788c */ /* 0x000fcc000bf06270 */
[----:B------:R-:W-:-:S13]  /*5820*/  PLOP3.LUT P0, PT, PT, PT, UP0, 0x80, 0x8 ;  /* 0x000000000008781c */ /* 0x000fda0003f0f008 */
[----:B-1----:R-:W-:Y:S05]  /*5830*/  @!P0 EXIT ;  /* 0x000000000000894d */ /* 0x002fea0003800000 */
[----:B------:R-:W1:Y:S08]  /*5840*/  S2UR UR4, SR_CgaCtaId ;  /* 0x00000000000479c3 */ /* 0x000e700000008800 */
[----:B------:R-:W-:Y:S01]  /*5850*/  BAR.SYNC.DEFER_BLOCKING 0x6, 0xa0 ;  /* 0x0182800000007b1d */ /* 0x000fe20000010000 */
[C---:B------:R-:W-:Y:S01]  /*5860*/  IMAD.SHL.U32 R4, R47.reuse, 0x20, RZ ;  /* 0x000000202f047824 */ /* 0x040fe200078e00ff */
[C---:B------:R-:W-:Y:S01]  /*5870*/  LOP3.LUT P0, RZ, R47.reuse, 0x4, RZ, 0xc0, !PT ;  /* 0x000000042fff7812 */ /* 0x040fe2000780c0ff */
[C---:B------:R-:W-:Y:S01]  /*5880*/  IMAD.SHL.U32 R0, R47.reuse, 0x4, RZ ;  /* 0x000000042f007824 */ /* 0x040fe200078e00ff */
[----:B------:R-:W-:Y:S01]  /*5890*/  CS2R R44, SRZ ;  /* 0x00000000002c7805 */ /* 0x000fe2000001ff00 */
[C---:B------:R-:W-:Y:S01]  /*58a0*/  IMAD.SHL.U32 R46, R47.reuse, 0x10, RZ ;  /* 0x000000102f2e7824 */ /* 0x040fe200078e00ff */
[----:B------:R-:W-:Y:S01]  /*58b0*/  UMOV UR49, 0x400 ;  /* 0x0000040000317882 */ /* 0x000fe20000000000 */
[----:B------:R-:W-:Y:S01]  /*58c0*/  LOP3.LUT R3, R4, 0xc0, RZ, 0xc0, !PT ;  /* 0x000000c004037812 */ /* 0x000fe200078ec0ff */
[----:B------:R-:W2:Y:S01]  /*58d0*/  LDC.64 R42, c[0x0][0x9b0] ;  /* 0x00026c00ff2a7b82 */ /* 0x000ea20000000a00 */
[----:B------:R-:W-:Y:S01]  /*58e0*/  IMAD.U32 R23, R47, 0x10000, RZ ;  /* 0x000100002f177824 */ /* 0x000fe200078e00ff */
[----:B------:R-:W-:Y:S01]  /*58f0*/  LOP3.LUT R46, R46, 0x600, RZ, 0xc0, !PT ;  /* 0x000006002e2e7812 */ /* 0x000fe200078ec0ff */
[----:B------:R-:W-:Y:S01]  /*5900*/  IMAD.MOV.U32 R55, RZ, RZ, 0x10 ;  /* 0x00000010ff377424 */ /* 0x000fe200078e00ff */
[----:B------:R-:W-:Y:S01]  /*5910*/  LOP3.LUT R0, R3, 0x18, R0, 0xf8, !PT ;  /* 0x0000001803007812 */ /* 0x000fe200078ef800 */
[----:B------:R-:W-:Y:S01]  /*5920*/  IMAD.MOV.U32 R22, RZ, RZ, RZ ;  /* 0x000000ffff167224 */ /* 0x000fe200078e00ff */
[----:B------:R-:W-:Y:S01]  /*5930*/  SHF.R.U32.HI R3, RZ, 0x1, R47 ;  /* 0x00000001ff037819 */ /* 0x000fe2000001162f */
[----:B------:R-:W3:Y:S01]  /*5940*/  LDCU UR63, c[0x0][0x370] ;  /* 0x00006e00ff3f77ac */ /* 0x000ee20008000800 */
[----:B------:R-:W4:Y:S01]  /*5950*/  LDC.64 R40, c[0x0][0x9a8] ;  /* 0x00026a00ff287b82 */ /* 0x000f220000000a00 */
[----:B------:R-:W-:-:S02]  /*5960*/  LOP3.LUT R46, R46, 0x20, R4, 0xf8, !PT ;  /* 0x000000202e2e7812 */ /* 0x000fc400078ef804 */
[----:B------:R-:W-:Y:S01]  /*5970*/  LOP3.LUT R0, R0, 0x8, R3, 0x78, !PT ;  /* 0x0000000800007812 */ /* 0x000fe200078e7803 */
[----:B------:R-:W2:Y:S01]  /*5980*/  LDCU UR48, c[0x0][0xc0c] ;  /* 0x00018180ff3077ac */ /* 0x000ea20008000800 */
[----:B------:R-:W-:Y:S02]  /*5990*/  LOP3.LUT R46, R46, 0x100, R4, 0xf8, !PT ;  /* 0x000001002e2e7812 */ /* 0x000fe400078ef804 */
[----:B------:R-:W-:Y:S01]  /*59a0*/  LOP3.LUT R47, R47, 0x60, RZ, 0xc0, !PT ;  /* 0x000000602f2f7812 */ /* 0x000fe200078ec0ff */
[----:B-1----:R-:W-:Y:S01]  /*59b0*/  ULEA UR49, UR4, UR49, 0x18 ;  /* 0x0000003104317291 */ /* 0x002fe2000f8ec0ff */
[----:B------:R-:W-:Y:S01]  /*59c0*/  LOP3.LUT R46, R46, R0, RZ, 0xfc, !PT ;  /* 0x000000002e2e7212 */ /* 0x000fe200078efcff */
[----:B------:R-:W1:Y:S01]  /*59d0*/  LDCU.64 UR4, c[0x0][0x990] ;  /* 0x00013200ff0477ac */ /* 0x000e620008000a00 */
[----:B------:R-:W-:Y:S02]  /*59e0*/  LOP3.LUT R23, R23, 0x600000, RZ, 0xc0, !PT ;  /* 0x0060000017177812 */ /* 0x000fe400078ec0ff */
[----:B------:R-:W-:Y:S01]  /*59f0*/  SEL R55, R55, 0xfffffff0, !P0 ;  /* 0xfffffff037377807 */ /* 0x000fe20004000000 */
[----:B------:R-:W2:Y:S03]  /*5a00*/  LDCU UR38, c[0x0][0xc30] ;  /* 0x00018600ff2677ac */ /* 0x000ea60008000800 */
[----:B------:R-:W3:Y:S01]  /*5a10*/  LDS R2, [UR49+0x160] ;  /* 0x00016031ff027984 */ /* 0x000ee20008000800 */
[----:B------:R-:W2:Y:S01]  /*5a20*/  LDCU.64 UR60, c[0x0][0x988] ;  /* 0x00013100ff3c77ac */ /* 0x000ea20008000a00 */
[----:B------:R-:W2:Y:S01]  /*5a30*/  LDCU.64 UR46, c[0x0][0xc28] ;  /* 0x00018500ff2e77ac */ /* 0x000ea20008000a00 */
[----:B------:R-:W2:Y:S01]  /*5a40*/  LDCU.128 UR56, c[0x0][0xc10] ;  /* 0x00018200ff3877ac */ /* 0x000ea20008000c00 */
[----:B-1----:R-:W-:Y:S01]  /*5a50*/  IMAD.U32 R51, RZ, RZ, UR4 ;  /* 0x00000004ff337e24 */ /* 0x002fe2000f8e00ff */
[----:B------:R-:W-:Y:S01]  /*5a60*/  UIADD3 UR4, UPT, UPT, UR49, 0x200, URZ ;  /* 0x0000020031047890 */ /* 0x000fe2000fffe0ff */
[----:B------:R-:W-:Y:S01]  /*5a70*/  IMAD.U32 R50, RZ, RZ, UR5 ;  /* 0x00000005ff327e24 */ /* 0x000fe2000f8e00ff */
[----:B------:R-:W1:Y:S04]  /*5a80*/  LDCU UR62, c[0x0][0x374] ;  /* 0x00006e80ff3e77ac */ /* 0x000e680008000800 */
[----:B------:R-:W-:Y:S01]  /*5a90*/  IMAD.U32 R0, RZ, RZ, UR4 ;  /* 0x00000004ff007e24 */ /* 0x000fe2000f8e00ff */
[----:B------:R-:W-:Y:S01]  /*5aa0*/  UMOV UR55, 0x1 ;  /* 0x0000000100377882 */ /* 0x000fe20000000000 */
[----:B------:R-:W-:Y:S01]  /*5ab0*/  UMOV UR50, URZ ;  /* 0x000000ff00327c82 */ /* 0x000fe20008000000 */
[----:B------:R-:W-:Y:S01]  /*5ac0*/  UMOV UR54, URZ ;  /* 0x000000ff00367c82 */ /* 0x000fe20008000000 */
[----:B------:R-:W-:Y:S01]  /*5ad0*/  UMOV UR52, URZ ;  /* 0x000000ff00347c82 */ /* 0x000fe20008000000 */
[C---:B---3--:R-:W-:Y:S01]  /*5ae0*/  VIADD R3, R2.reuse, 0x40 ;  /* 0x0000004002037836 */ /* 0x048fe20000000000 */
[----:B------:R-:W-:-:S04]  /*5af0*/  LOP3.LUT R2, R2, 0xffff, RZ, 0xc0, !PT ;  /* 0x0000ffff02027812 */ /* 0x000fc800078ec0ff */
[----:B------:R-:W-:-:S05]  /*5b00*/  LOP3.LUT R3, R3, 0xffff, RZ, 0xc0, !PT ;  /* 0x0000ffff03037812 */ /* 0x000fca00078ec0ff */
[----:B-12-4-:R3:W-:Y:S02]  /*5b10*/  STL.64 [R1], R2 ;  /* 0x0000000201007387 */ /* 0x0167e40000100a00 */
.L_x_119:
[----:B---3--:R-:W-:Y:S04]  /*5b20*/  SHF.L.U32 R2, R44, 0x1f, RZ ;  /* 0x0000001f2c027819 */ /* 0x008fe800000006ff */
[----:B-1----:R-:W1:Y:S02]  /*5b30*/  SYNCS.PHASECHK.TRANS64.TRYWAIT P0, [UR49+0x110], R2 ;  /* 0x00011002ff0075a7 */ /* 0x002e640008001131 */
[----:B-1----:R-:W-:Y:S05]  /*5b40*/  @!P0 BRA `(.L_x_89) ;  /* 0x0000003000048947 */ /* 0x002fea0003800000 */
.L_x_177:
[----:B------:R-:W2:Y:S01]  /*5b50*/  LDS.128 R4, [UR49+0x150] ;  /* 0x00015031ff047984 */ /* 0x000ea20008000c00 */
[----:B------:R-:W-:Y:S01]  /*5b60*/  UIADD3 UR4, UPT, UPT, UR49, 0x118, URZ ;  /* 0x0000011831047890 */ /* 0x000fe2000fffe0ff */
[----:B-1----:R-:W-:Y:S01]  /*5b70*/  IMAD R2, R22, 0x4, R1 ;  /* 0x0000000416027824 */ /* 0x002fe200078e0201 */
[----:B------:R-:W-:Y:S01]  /*5b80*/  UISETP.GE.AND UP0, UPT, UR39, 0x1, UPT ;  /* 0x000000012700788c */ /* 0x000fe2000bf06270 */
[----:B------:R-:W-:Y:S01]  /*5b90*/  @!PT LDS RZ, [RZ] ;  /* 0x00000000fffff984 */ /* 0x000fe20000000800 */
[----:B------:R-:W-:Y:S01]  /*5ba0*/  @!PT LDS RZ, [RZ] ;  /* 0x00000000fffff984 */ /* 0x000fe20000000800 */
[----:B------:R-:W-:Y:S01]  /*5bb0*/  @!PT LDS RZ, [RZ] ;  /* 0x00000000fffff984 */ /* 0x000fe20000000800 */
[----:B------:R-:W-:Y:S01]  /*5bc0*/  @!PT LDS RZ, [RZ] ;  /* 0x00000000fffff984 */ /* 0x000fe20000000800 */
[----:B------:R1:W-:Y:S06]  /*5bd0*/  MEMBAR.ALL.CTA ;  /* 0x0000000000007992 */ /* 0x0003ec0000008000 */
[----:B-1----:R-:W1:Y:S01]  /*5be0*/  FENCE.VIEW.ASYNC.S ;  /* 0x00000000000073c6 */ /* 0x002e620000000000 */
[----:B------:R-:W-:Y:S09]  /*5bf0*/  UPRMT UR4, URZ, 0x654, UR4 ;  /* 0x00000654ff047896 */ /* 0x000ff20008000004 */
[----:B-1----:R-:W-:Y:S01]  /*5c00*/  SYNCS.ARRIVE.TRANS64.RED.A1T0 RZ, [UR4], RZ ;  /* 0x000000ffffff79a7 */ /* 0x002fe20008100404 */
[----:B------:R-:W5:Y:S01]  /*5c10*/  LDL R2, [R2] ;  /* 0x0000000002027983 */ /* 0x000f620000100800 */
[----:B--2---:R-:W-:Y:S11]  /*5c20*/  LOP3.LUT P0, RZ, R6, 0x1, RZ, 0xc0, !PT ;  /* 0x0000000106ff7812 */ /* 0x004ff6000780c0ff */
[----:B------:R-:W-:Y:S02]  /*5c30*/  @!UPT UIADD3 URZ, UPT, UPT, URZ, URZ, URZ ;  /* 0x000000fffffff290 */ /* 0x000fe4000fffe0ff */
[----:B------:R-:W-:Y:S01]  /*5c40*/  VOTEU.ANY UP1, P0 ;  /* 0x0000000000ff7886 */ /* 0x000fe20000020100 */
[----:B------:R-:W-:Y:S01]  /*5c50*/  PLOP3.LUT P0, PT, PT, PT, UP1, 0x80, 0x8 ;  /* 0x000000000008781c */ /* 0x000fe20003f0f018 */
[----:B------:R-:W-:Y:S06]  /*5c60*/  UP2UR UR4, UPR, URZ, 0x2 ;  /* 0x00000002ff047883 */ /* 0x000fec0008000000 */
[----:B------:R-:W-:Y:S06]  /*5c70*/  IMAD.U32 R62, RZ, RZ, UR4 ;  /* 0x00000004ff3e7e24 */ /* 0x000fec000f8e00ff */
[----:B------:R-:W-:Y:S02]  /*5c80*/  @P0 MOV R3, R4 ;  /* 0x0000000400030202 */ /* 0x000fe40000000f00 */
[----:B------:R-:W-:Y:S02]  /*5c90*/  @P0 LOP3.LUT R0, R5, 0xffff, RZ, 0xc0, !PT ;  /* 0x0000ffff05000812 */ /* 0x000fe400078ec0ff */
[----:B------:R-:W-:Y:S02]  /*5ca0*/  @P0 R2UR UR5, R3 ;  /* 0x00000000030502ca */ /* 0x000fe400000e0000 */
[----:B------:R-:W-:Y:S11]  /*5cb0*/  @P0 R2UR UR4, R0 ;  /* 0x00000000000402ca */ /* 0x000ff600000e0000 */
[----:B------:R-:W-:Y:S02]  /*5cc0*/  @UP1 UMOV UR37, UR5 ;  /* 0x0000000500251c82 */ /* 0x000fe40008000000 */
[----:B------:R-:W-:Y:S01]  /*5cd0*/  @UP1 UMOV UR36, UR4 ;  /* 0x0000000400241c82 */ /* 0x000fe20008000000 */
[----:B------:R-:W-:Y:S05]  /*5ce0*/  BRA.U !UP0, `(.L_x_90) ;  /* 0x0000000108cc7547 */ /* 0x000fea000b800000 */
[----:B------:R-:W1:Y:S01]  /*5cf0*/  LDCU UR9, c[0x0][0xc20] ;  /* 0x00018400ff0977ac */ /* 0x000e620008000800 */
[----:B------:R-:W-:Y:S02]  /*5d00*/  UIMAD.WIDE.U32 UR4, UR62, UR59, URZ ;  /* 0x0000003b3e0472a5 */ /* 0x000fe4000f8e00ff */
[----:B------:R-:W-:Y:S02]  /*5d10*/  UIMAD.WIDE.U32 UR6, UR63, UR56, URZ ;  /* 0x000000383f0672a5 */ /* 0x000fe4000f8e00ff */
[----:B------:R-:W-:Y:S02]  /*5d20*/  UIMAD.WIDE.U32 UR10, UR36, UR59, URZ ;  /* 0x0000003b240a72a5 */ /* 0x000fe4000f8e00ff */
[----:B------:R-:W-:Y:S02]  /*5d30*/  UISETP.NE.AND UP0, UPT, UR58, 0x1, UPT ;  /* 0x000000013a00788c */ /* 0x000fe4000bf05270 */
[----:B------:R-:W-:Y:S02]  /*5d40*/  UISETP.NE.AND UP1, UPT, UR48, 0x1, UPT ;  /* 0x000000013000788c */ /* 0x000fe4000bf25270 */
[----:B------:R-:W-:Y:S02]  /*5d50*/  UISETP.NE.AND UP2, UPT, UR39, 0x1, UPT ;  /* 0x000000012700788c */ /* 0x000fe4000bf45270 */
[----:B------:R-:W-:Y:S01]  /*5d60*/  UIMAD.WIDE.U32 UR12, UR37, UR56, URZ ;  /* 0x00000038250c72a5 */ /* 0x000fe2000f8e00ff */
[----:B------:R-:W-:Y:S01]  /*5d70*/  UMOV UR4, UR5 ;  /* 0x0000000500047c82 */ /* 0x000fe20008000000 */
[----:B------:R-:W-:Y:S01]  /*5d80*/  UMOV UR6, UR11 ;  /* 0x0000000b00067c82 */ /* 0x000fe20008000000 */
[----:B-1----:R-:W-:Y:S03]  /*5d90*/  USHF.R.U32.HI UR8, URZ, UR9, UR4 ;  /* 0x00000009ff087299 */ /* 0x002fe60008011604 */
[----:B------:R-:W-:Y:S02]  /*5da0*/  UMOV UR4, UR7 ;  /* 0x0000000700047c82 */ /* 0x000fe40008000000 */
[----:B------:R-:W-:Y:S02]  /*5db0*/  USHF.R.U32.HI UR5, URZ, UR57, UR4 ;  /* 0x00000039ff057299 */ /* 0x000fe40008011604 */
[----:B------:R-:W-:Y:S02]  /*5dc0*/  USEL UR4, UR62, UR8, !UP0 ;  /* 0x000000083e047287 */ /* 0x000fe4000c000000 */
[----:B------:R-:W-:Y:S02]  /*5dd0*/  USHF.R.U32.HI UR8, URZ, UR9, UR6 ;  /* 0x00000009ff087299 */ /* 0x000fe40008011606 */
[----:B------:R-:W-:Y:S02]  /*5de0*/  UIMAD.WIDE.U32 UR6, UR4, UR46, URZ ;  /* 0x0000002e040672a5 */ /* 0x000fe4000f8e00ff */
[----:B------:R-:W-:Y:S02]  /*5df0*/  USEL UR9, UR63, UR5, !UP1 ;  /* 0x000000053f097287 */ /* 0x000fe4000c800000 */
[----:B------:R-:W-:Y:S02]  /*5e00*/  USEL UR8, UR36, UR8, !UP0 ;  /* 0x0000000824087287 */ /* 0x000fe4000c000000 */
[----:B------:R-:W-:Y:S01]  /*5e10*/  UIMAD.WIDE.U32 UR10, UR9, UR46, URZ ;  /* 0x0000002e090a72a5 */ /* 0x000fe2000f8e00ff */
[----:B------:R-:W-:Y:S01]  /*5e20*/  UMOV UR6, UR7 ;  /* 0x0000000700067c82 */ /* 0x000fe20008000000 */
[----:B------:R-:W-:Y:S01]  /*5e30*/  UMOV UR5, UR13 ;  /* 0x0000000d00057c82 */ /* 0x000fe20008000000 */
[----:B------:R-:W-:Y:S02]  /*5e40*/  @UP2 USHF.R.U32.HI UR4, URZ, UR47, UR6 ;  /* 0x0000002fff042299 */ /* 0x000fe40008011606 */
[----:B------:R-:W-:Y:S02]  /*5e50*/  USHF.R.U32.HI UR5, URZ, UR57, UR5 ;  /* 0x00000039ff057299 */ /* 0x000fe40008011605 */
[----:B------:R-:W-:Y:S02]  /*5e60*/  UIMAD UR4, UR39, UR4, URZ ;  /* 0x00000004270472a4 */ /* 0x000fe4000f8e02ff */
[----:B------:R-:W-:Y:S02]  /*5e70*/  USEL UR5, UR37, UR5, !UP1 ;  /* 0x0000000525057287 */ /* 0x000fe4000c800000 */
[----:B------:R-:W-:Y:S01]  /*5e80*/  UISETP.GE.AND UP0, UPT, UR8, UR4, UPT ;  /* 0x000000040800728c */ /* 0x000fe2000bf06270 */
[----:B------:R-:W-:Y:S01]  /*5e90*/  UMOV UR6, UR11 ;  /* 0x0000000b00067c82 */ /* 0x000fe20008000000 */
[----:B------:R-:W-:Y:S02]  /*5ea0*/  UIMAD.WIDE.U32 UR10, UR8, UR46, URZ ;  /* 0x0000002e080a72a5 */ /* 0x000fe4000f8e00ff */
[----:B------:R-:W-:Y:S04]  /*5eb0*/  @UP2 USHF.R.U32.HI UR9, URZ, UR47, UR6 ;  /* 0x0000002fff092299 */ /* 0x000fe80008011606 */
[----:B------:R-:W-:Y:S01]  /*5ec0*/  UIMAD UR6, UR39, UR9, URZ ;  /* 0x00000009270672a4 */ /* 0x000fe2000f8e02ff */
[----:B------:R-:W-:Y:S03]  /*5ed0*/  UMOV UR4, UR11 ;  /* 0x0000000b00047c82 */ /* 0x000fe60008000000 */
[----:B------:R-:W-:Y:S02]  /*5ee0*/  UISETP.GE.OR UP0, UPT, UR5, UR6, UP0 ;  /* 0x000000060500728c */ /* 0x000fe40008706670 */
[----:B------:R-:W-:Y:S02]  /*5ef0*/  USHF.R.U32.HI UR4, URZ, UR47, UR4 ;  /* 0x0000002fff047299 */ /* 0x000fe40008011604 */
[----:B------:R-:W-:Y:S02]  /*5f00*/  UIMAD.WIDE.U32 UR6, UR5, UR46, URZ ;  /* 0x0000002e050672a5 */ /* 0x000fe4000f8e00ff */
[----:B------:R-:W-:Y:S02]  /*5f10*/  USEL UR11, UR8, UR4, !UP2 ;  /* 0x00000004080b7287 */ /* 0x000fe4000d000000 */
[----:B------:R-:W-:Y:S02]  /*5f20*/  UIADD3 UR6, UPT, UPT, -UR5, URZ, URZ ;  /* 0x000000ff05067290 */ /* 0x000fe4000fffe1ff */
[----:B------:R-:W-:Y:S02]  /*5f30*/  UIADD3 UR10, UPT, UPT, -UR11, URZ, URZ ;  /* 0x000000ff0b0a7290 */ /* 0x000fe4000fffe1ff */
[----:B------:R-:W-:Y:S02]  /*5f40*/  UIMAD UR6, UR48, UR6, UR37 ;  /* 0x00000006300672a4 */ /* 0x000fe4000f8e0225 */
[----:B------:R-:W-:Y:S01]  /*5f50*/  UIMAD UR10, UR39, UR10, UR8 ;  /* 0x0000000a270a72a4 */ /* 0x000fe2000f8e0208 */
[----:B------:R-:W-:Y:S01]  /*5f60*/  @!UP0 UMOV UR4, UR7 ;  /* 0x0000000700048c82 */ /* 0x000fe20008000000 */
[----:B------:R-:W-:Y:S02]  /*5f70*/  UIADD3 UR7, UPT, UPT, -UR8, URZ, URZ ;  /* 0x000000ff08077290 */ /* 0x000fe4000fffe1ff */
[----:B------:R-:W-:Y:S04]  /*5f80*/  @!UP0 USHF.R.U32.HI UR4, URZ, UR47, UR4 ;  /* 0x0000002fff048299 */ /* 0x000fe80008011604 */
[----:B------:R-:W-:Y:S04]  /*5f90*/  @!UP0 USEL UR4, UR5, UR4, !UP2 ;  /* 0x0000000405048287 */ /* 0x000fe8000d000000 */
[----:B------:R-:W-:Y:S02]  /*5fa0*/  @!UP0 UIMAD UR9, UR9, UR10, UR4 ;  /* 0x0000000a090982a4 */ /* 0x000fe4000f8e0204 */
[----:B------:R-:W-:Y:S02]  /*5fb0*/  @!UP0 UIADD3 UR10, UPT, UPT, UR11, -UR4, URZ ;  /* 0x800000040b0a8290 */ /* 0x000fe4000fffe0ff */
[----:B------:R-:W-:Y:S02]  /*5fc0*/  UIMAD UR4, UR58, UR7, UR36 ;  /* 0x000000073a0472a4 */ /* 0x000fe4000f8e0224 */
[----:B------:R-:W-:Y:S03]  /*5fd0*/  @!UP0 UIMAD UR8, UR10, UR39, UR5 ;  /* 0x000000270a0882a4 */ /* 0x000fe6000f8e0205 */
[----:B------:R-:W-:Y:S02]  /*5fe0*/  @!UP0 UMOV UR5, UR9 ;  /* 0x0000000900058c82 */ /* 0x000fe40008000000 */
[----:B------:R-:W-:Y:S02]  /*5ff0*/  UIMAD UR37, UR5, UR48, UR6 ;  /* 0x00000030052572a4 */ /* 0x000fe4000f8e0206 */
[----:B------:R-:W-:Y:S11]  /*6000*/  UIMAD UR36, UR8, UR58, UR4 ;  /* 0x0000003a082472a4 */ /* 0x000ff6000f8e0204 */
[----:B------:R-:W-:Y:S01]  /*6010*/  @!UPT UIADD3 URZ, UPT, UPT, URZ, URZ, URZ ;  /* 0x000000fffffff290 */ /* 0x000fe2000fffe0ff */
.L_x_90:
[----:B------:R-:W-:Y:S01]  /*6020*/  UISETP.NE.AND UP0, UPT, UR38, 0x1, UPT ;  /* 0x000000012600788c */ /* 0x000fe2000bf05270 */
[----:B------:R-:W-:Y:S01]  /*6030*/  @P0 SHF.R.U32.HI R4, RZ, 0x10, R5 ;  /* 0x00000010ff040819 */ /* 0x000fe20000011605 */
[----:B------:R-:W-:Y:S01]  /*6040*/  USHF.L.U32 UR41, UR23, 0x6, URZ ;  /* 0x0000000617297899 */ /* 0x000fe200080006ff */
[----:B------:R-:W-:Y:S02]  /*6050*/  R2UR UR11, R56 ;  /* 0x00000000380b72ca */ /* 0x000fe400000e0000 */
[----:B------:R-:W-:Y:S06]  /*6060*/  @P0 R2UR UR11, R4 ;  /* 0x00000000040b02ca */ /* 0x000fec00000e0000 */
[----:B------:R-:W1:Y:S07]  /*6070*/  @!UP0 LDCU.128 UR12, c[0x0][0xc10] ;  /* 0x00018200ff0c87ac */ /* 0x000e6e0008000c00 */
[----:B------:R-:W-:Y:S01]  /*6080*/  IMAD.U32 R56, RZ, RZ, UR11 ;  /* 0x0000000bff387e24 */ /* 0x000fe2000f8e00ff */
[----:B------:R-:W2:Y:S01]  /*6090*/  @!UP0 LDCU UR5, c[0x0][0xc0c] ;  /* 0x00018180ff0587ac */ /* 0x000ea20008000800 */
[----:B------:R-:W3:Y:S01]  /*60a0*/  @!UP0 LDCU UR10, c[0x0][0xc20] ;  /* 0x00018400ff0a87ac */ /* 0x000ee20008000800 */
[----:B------:R-:W-:Y:S02]  /*60b0*/  UIADD3 UR11, UPT, UPT, UR49, 0x200, URZ ;  /* 0x00000200310b7890 */ /* 0x000fe4000fffe0ff */
[----:B-1----:R-:W-:Y:S02]  /*60c0*/  UIMAD.WIDE.U32 UR8, UR37, UR12, URZ ;  /* 0x0000000c250872a5 */ /* 0x002fe4000f8e00ff */
[----:B------:R-:W-:Y:S02]  /*60d0*/  UIMAD.WIDE.U32 UR6, UR36, UR15, URZ ;  /* 0x0000000f240672a5 */ /* 0x000fe4000f8e00ff */
[----:B------:R-:W-:Y:S03]  /*60e0*/  @!UP0 UISETP.NE.AND UP1, UPT, UR14, 0x1, UPT ;  /* 0x000000010e00888c */ /* 0x000fe6000bf25270 */
[----:B------:R-:W-:Y:S01]  /*60f0*/  @!UP0 UMOV UR4, UR9 ;  /* 0x0000000900048c82 */ /* 0x000fe20008000000 */
[----:B--2---:R-:W-:Y:S02]  /*6100*/  @!UP0 UISETP.NE.AND UP2, UPT, UR5, 0x1, UPT ;  /* 0x000000010500888c */ /* 0x004fe4000bf45270 */
[----:B------:R-:W-:Y:S01]  /*6110*/  @!UP0 USHF.R.U32.HI UR4, URZ, UR13, UR4 ;  /* 0x0000000dff048299 */ /* 0x000fe20008011604 */
[----:B------:R-:W-:Y:S02]  /*6120*/  @!UP0 UMOV UR6, UR7 ;  /* 0x0000000700068c82 */ /* 0x000fe40008000000 */
[----:B---3--:R-:W-:Y:S02]  /*6130*/  @!UP0 USHF.R.U32.HI UR6, URZ, UR10, UR6 ;  /* 0x0000000aff068299 */ /* 0x008fe40008011606 */
[----:B------:R-:W-:Y:S02]  /*6140*/  @!UP0 USEL UR7, UR37, UR4, !UP2 ;  /* 0x0000000425078287 */ /* 0x000fe4000d000000 */
[----:B------:R-:W-:Y:S04]  /*6150*/  @!UP0 USEL UR6, UR36, UR6, !UP1 ;  /* 0x0000000624068287 */ /* 0x000fe8000c800000 */
[----:B------:R-:W-:Y:S02]  /*6160*/  @!UP0 UIADD3 UR4, UPT, UPT, -UR7, UR6, URZ ;  /* 0x0000000607048290 */ /* 0x000fe4000fffe1ff */
[----:B------:R-:W-:Y:S02]  /*6170*/  @!UP0 UIADD3 UR6, UPT, UPT, UR7, -UR6, URZ ;  /* 0x8000000607068290 */ /* 0x000fe4000fffe0ff */
[----:B------:R-:W-:Y:S02]  /*6180*/  @!UP0 UIMAD UR37, UR4, UR5, UR37 ;  /* 0x00000005042582a4 */ /* 0x000fe4000f8e0225 */
[----:B------:R-:W-:Y:S02]  /*6190*/  @!UP0 UIMAD UR36, UR6, UR14, UR36 ;  /* 0x0000000e062482a4 */ /* 0x000fe4000f8e0224 */
[----:B------:R-:W-:Y:S09]  /*61a0*/  ULOP3.LUT UP0, URZ, UR11, 0x1b0, URZ, 0xc0, !UPT ;  /* 0x000001b00bff7892 */ /* 0x000ff2000f80c0ff */
[----:B------:R-:W-:Y:S05]  /*61b0*/  BRA.U !UP0, `(.L_x_91) ;  /* 0x00000001087c7547 */ /* 0x000fea000b800000 */
[----:B------:R-:W1:Y:S01]  /*61c0*/  LDCU.64 UR8, c[0x4][0x80] ;  /* 0x01001000ff0877ac */ /* 0x000e620008000a00 */
[----:B------:R-:W-:Y:S01]  /*61d0*/  MOV R16, 0x0 ;  /* 0x0000000000107802 */ /* 0x000fe20000000f00 */
[----:B------:R-:W-:Y:S02]  /*61e0*/  HFMA2 R12, -RZ, RZ, 0, 5.9604644775390625e-08 ;  /* 0x00000001ff0c7431 */ /* 0x000fe400000001ff */
[----:B------:R-:W-:Y:S01]  /*61f0*/  IMAD.MOV.U32 R8, RZ, RZ, 0x70 ;  /* 0x00000070ff087424 */ /* 0x000fe200078e00ff */
[----:B------:R2:W3:Y:S01]  /*6200*/  LDC.64 R14, c[0x4][R16] ;  /* 0x01000000100e7b82 */ /* 0x0004e20000000a00 */
[----:B------:R-:W4:Y:S01]  /*6210*/  LDCU.64 UR6, c[0x4][0x88] ;  /* 0x01001100ff0677ac */ /* 0x000f220008000a00 */
[----:B------:R-:W-:Y:S01]  /*6220*/  IMAD.MOV.U32 R13, RZ, RZ, RZ ;  /* 0x000000ffff0d7224 */ /* 0x000fe200078e00ff */
[----:B------:R-:W2:Y:S01]  /*6230*/  LDCU.64 UR4, c[0x4][0x8] ;  /* 0x01000100ff0477ac */ /* 0x000ea20008000a00 */
[----:B-1----:R-:W-:Y:S01]  /*6240*/  MOV R5, UR9 ;  /* 0x0000000900057c02 */ /* 0x002fe20008000f00 */
[----:B------:R-:W-:Y:S01]  /*6250*/  IMAD.U32 R4, RZ, RZ, UR8 ;  /* 0x00000008ff047e24 */ /* 0x000fe2000f8e00ff */
[----:B----4-:R-:W-:Y:S01]  /*6260*/  MOV R7, UR7 ;  /* 0x0000000700077c02 */ /* 0x010fe20008000f00 */
[----:B------:R-:W-:Y:S01]  /*6270*/  IMAD.U32 R6, RZ, RZ, UR6 ;  /* 0x00000006ff067e24 */ /* 0x000fe2000f8e00ff */
[----:B--2---:R-:W-:Y:S01]  /*6280*/  MOV R11, UR5 ;  /* 0x00000005000b7c02 */ /* 0x004fe20008000f00 */
[----:B------:R-:W-:Y:S02]  /*6290*/  IMAD.U32 R10, RZ, RZ, UR4 ;  /* 0x00000004ff0a7e24 */ /* 0x000fe4000f8e00ff */
[----:B------:R-:W-:Y:S07]  /*62a0*/  LEPC R20, `(.L_x_92) ;  /* 0x000000001014794e */ /* 0x000fee0000000000 */
[----:B---3-5:R-:W-:Y:S05]  /*62b0*/  CALL.ABS.NOINC R14 ;  /* 0x000000000e007343 */ /* 0x028fea0003c00000 */
.L_x_92:
[----:B------:R-:W1:Y:S01]  /*62c0*/  LDCU.64 UR8, c[0x4][0x80] ;  /* 0x01001000ff0877ac */ /* 0x000e620008000a00 */
[----:B------:R-:W2:Y:S01]  /*62d0*/  LDC.64 R16, c[0x4][R16] ;  /* 0x0100000010107b82 */ /* 0x000ea20000000a00 */
[----:B------:R-:W-:Y:S02]  /*62e0*/  HFMA2 R12, -RZ, RZ, 0, 5.9604644775390625e-08 ;  /* 0x00000001ff0c7431 */ /* 0x000fe400000001ff */
[----:B------:R-:W-:Y:S02]  /*62f0*/  IMAD.MOV.U32 R8, RZ, RZ, 0x70 ;  /* 0x00000070ff087424 */ /* 0x000fe400078e00ff */
[----:B------:R-:W-:Y:S01]  /*6300*/  IMAD.MOV.U32 R13, RZ, RZ, RZ ;  /* 0x000000ffff0d7224 */ /* 0x000fe200078e00ff */
[----:B------:R-:W3:Y:S01]  /*6310*/  LDCU.64 UR6, c[0x4][0x88] ;  /* 0x01001100ff0677ac */ /* 0x000ee20008000a00 */
[----:B------:R-:W4:Y:S01]  /*6320*/  LDCU.64 UR4, c[0x4][0x8] ;  /* 0x01000100ff0477ac */ /* 0x000f220008000a00 */
[----:B-1----:R-:W-:Y:S02]  /*6330*/  MOV R4, UR8 ;  /* 0x0000000800047c02 */ /* 0x002fe40008000f00 */
[----:B------:R-:W-:Y:S02]  /*6340*/  MOV R5, UR9 ;  /* 0x0000000900057c02 */ /* 0x000fe40008000f00 */
[----:B---3--:R-:W-:Y:S01]  /*6350*/  MOV R7, UR7 ;  /* 0x0000000700077c02 */ /* 0x008fe20008000f00 */
[----:B------:R-:W-:Y:S01]  /*6360*/  IMAD.U32 R6, RZ, RZ, UR6 ;  /* 0x00000006ff067e24 */ /* 0x000fe2000f8e00ff */
[----:B----4-:R-:W-:Y:S01]  /*6370*/  MOV R11, UR5 ;  /* 0x00000005000b7c02 */ /* 0x010fe20008000f00 */
[----:B------:R-:W-:Y:S02]  /*6380*/  IMAD.U32 R10, RZ, RZ, UR4 ;  /* 0x00000004ff0a7e24 */ /* 0x000fe4000f8e00ff */
[----:B------:R-:W-:Y:S07]  /*6390*/  LEPC R20, `(.L_x_91) ;  /* 0x000000001014794e */ /* 0x000fee0000000000 */
[----:B--2---:R-:W-:Y:S05]  /*63a0*/  CALL.ABS.NOINC R16 ;  /* 0x0000000010007343 */ /* 0x004fea0003c00000 */
.L_x_91:
[----:B------:R-:W-:Y:S02]  /*63b0*/  R2UR UR6, R54 ;  /* 0x00000000360672ca */ /* 0x000fe400000e0000 */
[----:B------:R-:W-:Y:S02]  /*63c0*/  R2UR UR5, R51 ;  /* 0x00000000330572ca */ /* 0x000fe400000e0000 */
[----:B------:R-:W-:Y:S02]  /*63d0*/  R2UR UR4, R50 ;  /* 0x00000000320472ca */ /* 0x000fe400000e0000 */
[----:B------:R-:W-:Y:S02]  /*63e0*/  ISETP.NE.U32.AND P4, PT, R42, RZ, PT ;  /* 0x000000ff2a00720c */ /* 0x000fe40003f85070 */
[----:B------:R-:W-:Y:S02]  /*63f0*/  ISETP.NE.U32.AND P2, PT, RZ, UR60, PT ;  /* 0x0000003cff007c0c */ /* 0x000fe4000bf45070 */
[----:B------:R-:W-:Y:S02]  /*6400*/  ISETP.NE.AND.EX P4, PT, R43, RZ, PT, P4 ;  /* 0x000000ff2b00720c */ /* 0x000fe40003f85340 */
[----:B------:R-:W-:Y:S01]  /*6410*/  ISETP.NE.AND.EX P2, PT, RZ, UR61, PT, P2 ;  /* 0x0000003dff007c0c */ /* 0x000fe2000bf45320 */
[----:B------:R-:W-:Y:S02]  /*6420*/  UISETP.NE.AND UP2, UPT, UR6, URZ, UPT ;  /* 0x000000ff0600728c */ /* 0x000fe4000bf45270 */
[----:B------:R-:W-:Y:S04]  /*6430*/  UISETP.NE.U32.AND UP0, UPT, UR5, URZ, UPT ;  /* 0x000000ff0500728c */ /* 0x000fe8000bf05070 */
[----:B------:R-:W-:Y:S01]  /*6440*/  UISETP.NE.AND.EX UP1, UPT, UR4, URZ, UPT, UP0 ;  /* 0x000000ff0400728c */ /* 0x000fe2000bf25300 */
[----:B------:R-:W-:Y:S01]  /*6450*/  PLOP3.LUT P1, PT, PT, PT, UP2, 0x80, 0x8 ;  /* 0x000000000008781c */ /* 0x000fe20003f2f028 */
[----:B------:R-:W-:Y:S03]  /*6460*/  UPLOP3.LUT UP0, UPT, UPT, UPT, UPT, 0x40, 0x4 ;  /* 0x000000000004789c */ /* 0x000fe60003f0e870 */
[----:B------:R-:W-:Y:S06]  /*6470*/  @UP2 UPLOP3.LUT UP0, UPT, UPT, UPT, UP1, 0x80, 0x8 ;  /* 0x000000000008289c */ /* 0x000fec0003f0f010 */
[----:B------:R-:W-:Y:S01]  /*6480*/  PLOP3.LUT P0, PT, PT, PT, UP0, 0x80, 0x8 ;  /* 0x000000000008781c */ /* 0x000fe20003f0f008 */
[----:B------:R-:W-:Y:S01]  /*6490*/  @!UPT UIADD3 URZ, UPT, UPT, URZ, URZ, URZ ;  /* 0x000000fffffff290 */ /* 0x000fe2000fffe0ff */
[----:B------:R-:W-:Y:S11]  /*64a0*/  BRA.U !UP1, `(.L_x_93) ;  /* 0x0000000109407547 */ /* 0x000ff6000b800000 */
[----:B------:R-:W-:Y:S01]  /*64b0*/  UISETP.NE.U32.AND UP0, UPT, UR60, URZ, UPT ;  /* 0x000000ff3c00728c */ /* 0x000fe2000bf05070 */
[----:B------:R-:W-:Y:S01]  /*64c0*/  R2UR UR6, R51 ;  /* 0x00000000330672ca */ /* 0x000fe200000e0000 */
[----:B------:R-:W1:Y:S01]  /*64d0*/  LDCU.64 UR8, c[0x0][0x358] ;  /* 0x00006b00ff0877ac */ /* 0x000e620008000a00 */
[----:B------:R-:W-:Y:S02]  /*64e0*/  HFMA2 R48, -RZ, RZ, 0, 5.9604644775390625e-08 ;  /* 0x00000001ff307431 */ /* 0x000fe400000001ff */
[----:B------:R-:W-:Y:S01]  /*64f0*/  IMAD.MOV.U32 R0, RZ, RZ, 0x1 ;  /* 0x00000001ff007424 */ /* 0x000fe200078e00ff */
[----:B------:R-:W-:Y:S06]  /*6500*/  UISETP.NE.AND.EX UP0, UPT, UR61, URZ, UPT, UP0 ;  /* 0x000000ff3d00728c */ /* 0x000fec000bf05300 */
[----:B------:R-:W-:Y:S05]  /*6510*/  PLOP3.LUT P3, PT, PT, PT, UP0, 0x80, 0x8 ;  /* 0x000000000008781c */ /* 0x000fea0003f6f008 */
[----:B------:R-:W2:Y:S01]  /*6520*/  @UP0 LDCU.64 UR4, c[0x0][0x988] ;  /* 0x00013100ff0407ac */ /* 0x000ea20008000a00 */
[----:B------:R-:W-:Y:S07]  /*6530*/  @UP0 UIMAD UR6, UR53, UR6, URZ ;  /* 0x00000006350602a4 */ /* 0x000fee000f8e02ff */
[----:B------:R-:W-:Y:S01]  /*6540*/  @!P3 PRMT R48, R0, 0x7610, R48 ;  /* 0x000076100030b816 */ /* 0x000fe20000000030 */
[----:B--2---:R-:W-:Y:S06]  /*6550*/  @UP0 UIMAD.WIDE UR4, UR6, 0x4, UR4 ;  /* 0x00000004060408a5 */ /* 0x004fec000f8e0204 */
[----:B-----5:R-:W-:Y:S02]  /*6560*/  IMAD.U32 R26, RZ, RZ, UR4 ;  /* 0x00000004ff1a7e24 */ /* 0x020fe4000f8e00ff */
[----:B------:R-:W-:Y:S03]  /*6570*/  IMAD.U32 R27, RZ, RZ, UR5 ;  /* 0x00000005ff1b7e24 */ /* 0x000fe6000f8e00ff */
[----:B------:R-:W2:Y:S02]  /*6580*/  @!UP0 LDCU UR4, c[0x0][0x980] ;  /* 0x00013000ff0487ac */ /* 0x000ea40008000800 */
[----:B-1----:R1:W5:Y:S02]  /*6590*/  @P3 LDG.E R26, desc[UR8][R26.64] ;  /* 0x000000081a1a3981 */ /* 0x002364000c1e1900 */
[----:B-12---:R-:W-:Y:S02]  /*65a0*/  @!P3 MOV R26, UR4 ;  /* 0x00000004001abc02 */ /* 0x006fe40008000f00 */
.L_x_93:
[----:B------:R-:W-:Y:S05]  /*65b0*/  @!P4 BRA `(.L_x_94) ;  /* 0x000000000024c947 */ /* 0x000fea0003800000 */
[----:B------:R-:W-:Y:S01]  /*65c0*/  ISETP.NE.U32.AND P3, PT, R40, RZ, PT ;  /* 0x000000ff2800720c */ /* 0x000fe20003f65070 */
[----:B------:R-:W1:Y:S03]  /*65d0*/  LDCU.64 UR4, c[0x0][0x358] ;  /* 0x00006b00ff0477ac */ /* 0x000e660008000a00 */
[----:B------:R-:W-:Y:S11]  /*65e0*/  ISETP.NE.AND.EX P3, PT, R41, RZ, PT, P3 ;  /* 0x000000ff2900720c */ /* 0x000ff60003f65330 */
[----:B------:R-:W-:Y:S02]  /*65f0*/  @!UPT UIADD3 URZ, UPT, UPT, URZ, URZ, URZ ;  /* 0x000000fffffff290 */ /* 0x000fe4000fffe0ff */
[----:B------:R-:W2:Y:S01]  /*6600*/  @P3 LDC.64 R4, c[0x0][0x9a8] ;  /* 0x00026a00ff043b82 */ /* 0x000ea20000000a00 */
[----:B------:R-:W-:Y:S04]  /*6610*/  @P3 IMAD R0, R42, UR53, RZ ;  /* 0x000000352a003c24 */ /* 0x000fe8000f8e02ff */
[----:B--2---:R-:W-:Y:S05]  /*6620*/  @P3 IMAD.WIDE R4, R0, 0x4, R4 ;  /* 0x0000000400043825 */ /* 0x004fea00078e0204 */
[----:B-1---5:R1:W5:Y:S02]  /*6630*/  @P3 LDG.E R24, desc[UR4][R4.64] ;  /* 0x0000000404183981 */ /* 0x022364000c1e1900 */
[----:B-1----:R-:W2:Y:S02]  /*6640*/  @!P3 LDC R24, c[0x0][0x9a0] ;  /* 0x00026800ff18bb82 */ /* 0x002ea40000000800 */
.L_x_94:
[----:B------:R-:W-:Y:S01]  /*6650*/  ULOP3.LUT UR4, UR55, 0x1, URZ, 0x3c, !UPT ;  /* 0x0000000137047892 */ /* 0x000fe2000f8e3cff */
[----:B-----5:R-:W-:Y:S01]  /*6660*/  FSETP.NEU.AND P3, PT, R26, RZ, PT ;  /* 0x000000ff1a00720b */ /* 0x020fe20003f6d000 */
[----:B------:R-:W1:Y:S01]  /*6670*/  LDCU.128 UR8, c[0x0][0xb80] ;  /* 0x00017000ff0877ac */ /* 0x000e620008000c00 */
[----:B------:R-:W-:Y:S01]  /*6680*/  SEL R4, RZ, 0xffffffff, P2 ;  /* 0xffffffffff047807 */ /* 0x000fe20001000000 */
[----:B------:R-:W-:Y:S01]  /*6690*/  BSSY B1, `(.L_x_95) ;  /* 0x0000055000017945 */ /* 0x000fe20003800000 */
[----:B------:R-:W-:Y:S01]  /*66a0*/  @P1 LOP3.LUT P2, RZ, R48, 0xff, RZ, 0xc0, !PT ;  /* 0x000000ff30ff1812 */ /* 0x000fe2000784c0ff */
[----:B------:R-:W-:Y:S01]  /*66b0*/  IMAD.U32 R65, RZ, RZ, UR4 ;  /* 0x00000004ff417e24 */ /* 0x000fe2000f8e00ff */
[----:B------:R-:W-:Y:S01]  /*66c0*/  @P1 SEL R0, RZ, 0xffffffff, P3 ;  /* 0xffffffffff001807 */ /* 0x000fe20001800000 */
[----:B------:R-:W-:Y:S01]  /*66d0*/  IMAD.MOV.U32 R67, RZ, RZ, 0x1 ;  /* 0x00000001ff437424 */ /* 0x000fe200078e00ff */
[----:B------:R-:W-:Y:S01]  /*66e0*/  LEA R27, R22, UR49, 0x3 ;  /* 0x00000031161b7c11 */ /* 0x000fe2000f8e18ff */
[----:B------:R-:W3:Y:S01]  /*66f0*/  LDCU.128 UR16, c[0x0][0xb90] ;  /* 0x00017200ff1077ac */ /* 0x000ee20008000c00 */
[----:B------:R-:W-:Y:S01]  /*6700*/  @P0 SEL R0, R4, R0, !P2 ;  /* 0x0000000004000207 */ /* 0x000fe20005000000 */
[----:B------:R-:W-:Y:S01]  /*6710*/  IMAD.IADD R25, R23, 0x1, R2 ;  /* 0x0000000117197824 */ /* 0x000fe200078e0202 */
[----:B------:R-:W-:Y:S01]  /*6720*/  PLOP3.LUT P2, PT, PT, PT, UP1, 0x80, 0x8 ;  /* 0x000000000008781c */ /* 0x000fe20003f4f018 */
[----:B------:R-:W-:Y:S01]  /*6730*/  IMAD.U32 R66, RZ, RZ, UR50 ;  /* 0x00000032ff427e24 */ /* 0x000fe2000f8e00ff */
[----:B------:R-:W-:Y:S02]  /*6740*/  @P1 LOP3.LUT R0, R0, 0x1, RZ, 0xc0, !PT ;  /* 0x0000000100001812 */ /* 0x000fe400078ec0ff */
[----:B------:R-:W-:Y:S02]  /*6750*/  CS2R R38, SRZ ;  /* 0x0000000000267805 */ /* 0x000fe4000001ff00 */
[----:B------:R-:W-:Y:S01]  /*6760*/  LOP3.LUT P4, R61, R48, 0xff, RZ, 0xc0, !PT ;  /* 0x000000ff303d7812 */ /* 0x000fe2000788c0ff */
[----:B------:R-:W-:Y:S01]  /*6770*/  USHF.L.U32 UR12, UR51, 0x6, URZ ;  /* 0x00000006330c7899 */ /* 0x000fe200080006ff */
[----:B------:R-:W-:Y:S01]  /*6780*/  ISETP.NE.U32.OR P5, PT, R0, 0x1, !P1 ;  /* 0x000000010000780c */ /* 0x000fe20004fa5470 */
[----:B------:R-:W-:Y:S01]  /*6790*/  IMAD.U32 R0, RZ, RZ, UR50 ;  /* 0x00000032ff007e24 */ /* 0x000fe2000f8e00ff */
[----:B------:R-:W4:Y:S01]  /*67a0*/  LDCU UR13, c[0x0][0xba0] ;  /* 0x00017400ff0d77ac */ /* 0x000f220008000800 */
[----:B------:R-:W-:Y:S02]  /*67b0*/  SEL R5, RZ, 0xffffffff, P3 ;  /* 0xffffffffff057807 */ /* 0x000fe40001800000 */
[----:B------:R-:W-:Y:S01]  /*67c0*/  CS2R R36, SRZ ;  /* 0x0000000000247805 */ /* 0x000fe2000001ff00 */
[----:B------:R-:W-:Y:S01]  /*67d0*/  IMAD.U32 R60, RZ, RZ, UR12 ;  /* 0x0000000cff3c7e24 */ /* 0x000fe2000f8e00ff */
[----:B------:R-:W-:Y:S02]  /*67e0*/  LEA R0, R0, UR49, 0x3 ;  /* 0x0000003100007c11 */ /* 0x000fe4000f8e18ff */
[----:B------:R-:W-:Y:S02]  /*67f0*/  CS2R R30, SRZ ;  /* 0x00000000001e7805 */ /* 0x000fe4000001ff00 */
[----:B------:R-:W-:Y:S02]  /*6800*/  @P2 SEL R5, R4, R5, !P4 ;  /* 0x0000000504052207 */ /* 0x000fe40006000000 */
[----:B------:R-:W-:Y:S02]  /*6810*/  CS2R R28, SRZ ;  /* 0x00000000001c7805 */ /* 0x000fe4000001ff00 */
[----:B------:R-:W-:Y:S02]  /*6820*/  P2R R63, PR, RZ, 0x20 ;  /* 0x00000020ff3f7803 */ /* 0x000fe40000000000 */
[----:B------:R-:W-:Y:S02]  /*6830*/  LOP3.LUT R5, R5, 0x1, RZ, 0xc0, !PT ;  /* 0x0000000105057812 */ /* 0x000fe400078ec0ff */
[----:B------:R-:W-:Y:S04]  /*6840*/  @P5 SHF.L.U32 R3, R65, 0x1f, RZ ;  /* 0x0000001f41035819 */ /* 0x000fe800000006ff */
[----:B------:R4:W2:Y:S01]  /*6850*/  @P5 SYNCS.PHASECHK.TRANS64.TRYWAIT P1, [R0+URZ+0xd0], R3 ;  /* 0x0000d003000055a7 */ /* 0x0008a200080211ff */
[----:B-1----:R-:W-:Y:S02]  /*6860*/  UIMAD.WIDE.U32 UR4, UR12, UR9, URZ ;  /* 0x000000090c0472a5 */ /* 0x002fe4000f8e00ff */
[----:B------:R-:W-:Y:S02]  /*6870*/  UISETP.NE.AND UP0, UPT, UR8, 0x1, UPT ;  /* 0x000000010800788c */ /* 0x000fe4000bf05270 */
[----:B------:R-:W-:Y:S04]  /*6880*/  USHF.R.U32.HI UR5, URZ, UR10, UR5 ;  /* 0x0000000aff057299 */ /* 0x000fe80008011605 */
[----:B------:R-:W-:Y:S02]  /*6890*/  USEL UR5, UR12, UR5, !UP0 ;  /* 0x000000050c057287 */ /* 0x000fe4000c000000 */
[----:B------:R-:W-:Y:S02]  /*68a0*/  UISETP.NE.AND UP0, UPT, UR11, 0x1, UPT ;  /* 0x000000010b00788c */ /* 0x000fe4000bf05270 */
[----:B---3--:R-:W-:Y:S02]  /*68b0*/  UIMAD.WIDE.U32 UR6, UR5, UR16, URZ ;  /* 0x00000010050672a5 */ /* 0x008fe4000f8e00ff */
[----:B------:R-:W-:Y:S02]  /*68c0*/  IMAD R7, RZ, RZ, -UR5 ;  /* 0x80000005ff077e24 */ /* 0x000fe4000f8e02ff */
[----:B------:R-:W-:Y:S02]  /*68d0*/  IMAD.U32 R59, RZ, RZ, UR5 ;  /* 0x00000005ff3b7e24 */ /* 0x000fe4000f8e00ff */
[----:B------:R-:W-:Y:S01]  /*68e0*/  IMAD R60, R7, UR8, R60 ;  /* 0x00000008073c7c24 */ /* 0x000fe2000f8e023c */
[----:B------:R-:W-:Y:S02]  /*68f0*/  UMOV UR4, UR7 ;  /* 0x0000000700047c82 */ /* 0x000fe40008000000 */
[----:B------:R-:W-:Y:S01]  /*6900*/  USHF.R.U32.HI UR4, URZ, UR17, UR4 ;  /* 0x00000011ff047299 */ /* 0x000fe20008011604 */
[----:B----4-:R-:W-:Y:S03]  /*6910*/  SHF.L.U32 R3, R45, 0x1f, RZ ;  /* 0x0000001f2d037819 */ /* 0x010fe600000006ff */
[----:B------:R-:W-:Y:S02]  /*6920*/  USEL UR4, UR5, UR4, !UP0 ;  /* 0x0000000405047287 */ /* 0x000fe4000c000000 */
[----:B------:R-:W-:Y:S01]  /*6930*/  UISETP.NE.AND UP0, UPT, UR18, 0x1, UPT ;  /* 0x000000011200788c */ /* 0x000fe2000bf05270 */
[----:B------:R1:W3:Y:S01]  /*6940*/  SYNCS.PHASECHK.TRANS64.TRYWAIT P0, [R27+URZ+0x120], R3 ;  /* 0x000120031b0075a7 */ /* 0x0002e200080011ff */
[----:B------:R-:W-:Y:S02]  /*6950*/  UIMAD.WIDE.U32 UR6, UR4, UR19, URZ ;  /* 0x00000013040672a5 */ /* 0x000fe4000f8e00ff */
[----:B------:R-:W-:Y:S02]  /*6960*/  IMAD.U32 R58, RZ, RZ, UR4 ;  /* 0x00000004ff3a7e24 */ /* 0x000fe4000f8e00ff */
[----:B------:R-:W-:Y:S01]  /*6970*/  PLOP3.LUT P2, PT, PT, PT, UP0, 0x80, 0x8 ;  /* 0x000000000008781c */ /* 0x000fe20003f4f008 */
[----:B------:R-:W-:Y:S02]  /*6980*/  IMAD R6, RZ, RZ, -UR4 ;  /* 0x80000004ff067e24 */ /* 0x000fe4000f8e02ff */
[----:B------:R-:W-:Y:S01]  /*6990*/  UMOV UR6, UR7 ;  /* 0x0000000700067c82 */ /* 0x000fe20008000000 */
[----:B------:R-:W-:Y:S01]  /*69a0*/  IMAD.U32 R57, RZ, RZ, UR4 ;  /* 0x00000004ff397e24 */ /* 0x000fe2000f8e00ff */
[----:B------:R-:W-:Y:S01]  /*69b0*/  USHF.R.U32.HI UR6, URZ, UR13, UR6 ;  /* 0x0000000dff067299 */ /* 0x000fe20008011606 */
[----:B------:R-:W-:Y:S05]  /*69c0*/  IMAD R59, R6, UR11, R59 ;  /* 0x0000000b063b7c24 */ /* 0x000fea000f8e023b */
[----:B------:R-:W-:Y:S02]  /*69d0*/  SEL R58, R58, UR6, !P2 ;  /* 0x000000063a3a7c07 */ /* 0x000fe4000d000000 */
[----:B------:R-:W-:Y:S03]  /*69e0*/  ISETP.NE.U32.AND P2, PT, R5, 0x1, PT ;  /* 0x000000010500780c */ /* 0x000fe60003f45070 */
[----:B------:R-:W-:Y:S01]  /*69f0*/  IMAD.MOV R4, RZ, RZ, -R58 ;  /* 0x000000ffff047224 */ /* 0x000fe200078e0a3a */
[----:B------:R-:W-:Y:S03]  /*6a00*/  P2R R68, PR, RZ, 0x4 ;  /* 0x00000004ff447803 */ /* 0x000fe60000000000 */
[----:B------:R-:W-:Y:S01]  /*6a10*/  IMAD R57, R4, UR18, R57 ;  /* 0x0000001204397c24 */ /* 0x000fe2000f8e0239 */
[----:B--2---:R-:W-:Y:S01]  /*6a20*/  @P5 SEL R67, RZ, 0x1, !P1 ;  /* 0x00000001ff435807 */ /* 0x004fe20004800000 */
[----:B-1----:R-:W-:Y:S06]  /*6a30*/  @!P5 BRA `(.L_x_96) ;  /* 0x000000000068d947 */ /* 0x002fec0003800000 */
[----:B------:R-:W-:Y:S01]  /*6a40*/  HFMA2 R31, -RZ, RZ, 0, 0 ;  /* 0x00000000ff1f7431 */ /* 0x000fe200000001ff */
[----:B------:R-:W-:Y:S01]  /*6a50*/  ISETP.NE.AND P1, PT, R67, RZ, PT ;  /* 0x000000ff4300720c */ /* 0x000fe20003f25270 */
[----:B------:R-:W-:Y:S01]  /*6a60*/  IMAD.U32 R2, RZ, RZ, UR50 ;  /* 0x00000032ff027e24 */ /* 0x000fe2000f8e00ff */
[----:B------:R-:W-:Y:S11]  /*6a70*/  BSSY B0, `(.L_x_97) ;  /* 0x0000005000007945 */ /* 0x000ff60003800000 */
[----:B------:R-:W-:Y:S05]  /*6a80*/  @P1 BRA `(.L_x_98) ;  /* 0x00000000000c1947 */ /* 0x000fea0003800000 */
[----:B------:R-:W-:Y:S04]  /*6a90*/  SHF.L.U32 R4, R65, 0x1f, RZ ;  /* 0x0000001f41047819 */ /* 0x000fe800000006ff */
[----:B------:R-:W1:Y:S02]  /*6aa0*/  SYNCS.PHASECHK.TRANS64.TRYWAIT P1, [R0+URZ+0xd0], R4 ;  /* 0x0000d004000075a7 */ /* 0x000e6400080211ff */
[----:B-1----:R-:W-:Y:S05]  /*6ab0*/  @!P1 BRA `(.L_x_99) ;  /* 0x0000002000409947 */ /* 0x002fea0003800000 */
.L_x_98:
[----:B------:R-:W-:Y:S05]  /*6ac0*/  BSYNC B0 ;  /* 0x0000000000007941 */ /* 0x000fea0003800000 */
.L_x_97:
[----:B------:R-:W-:Y:S01]  /*6ad0*/  ISETP.NE.AND P1, PT, R68, RZ, PT ;  /* 0x000000ff4400720c */ /* 0x000fe20003f25270 */
[----:B------:R-:W-:Y:S01]  /*6ae0*/  IMAD.MOV.U32 R30, RZ, RZ, RZ ;  /* 0x000000ffff1e7224 */ /* 0x000fe200078e00ff */
[----:B------:R-:W-:Y:S02]  /*6af0*/  CS2R R28, SRZ ;  /* 0x00000000001c7805 */ /* 0x000fe4000001ff00 */
[----:B------:R-:W-:Y:S02]  /*6b00*/  CS2R R38, SRZ ;  /* 0x0000000000267805 */ /* 0x000fe4000001ff00 */
[----:B------:R-:W-:Y:S07]  /*6b10*/  CS2R R36, SRZ ;  /* 0x0000000000247805 */ /* 0x000fee000001ff00 */
[----:B------:R-:W-:Y:S01]  /*6b20*/  @P1 IMAD R2, R2, 0x800, R46 ;  /* 0x0000080002021824 */ /* 0x000fe200078e022e */
[----:B------:R-:W-:Y:S05]  /*6b30*/  @P1 WARPSYNC.ALL ;  /* 0x0000000000001948 */ /* 0x000fea0003800000 */
[----:B------:R-:W-:Y:S01]  /*6b40*/  @P1 LEA R2, R2, UR49, 0x1 ;  /* 0x0000003102021c11 */ /* 0x000fe2000f8e08ff */
[----:B------:R-:W-:Y:S04]  /*6b50*/  UIADD3 UR4, UPT, UPT, UR50, 0x1, URZ ;  /* 0x0000000132047890 */ /* 0x000fe8000fffe0ff */
[----:B------:R2:W4:Y:S01]  /*6b60*/  @P1 LDSM.16.M88.4 R28, [R2+0x200] ;  /* 0x00020000021c183b */ /* 0x0005220000000200 */
[----:B------:R-:W-:Y:S01]  /*6b70*/  UISETP.NE.AND UP0, UPT, UR4, 0x3, UPT ;  /* 0x000000030400788c */ /* 0x000fe2000bf05270 */
[----:B-1----:R-:W-:Y:S03]  /*6b80*/  @P1 IMAD R0, R55, 0x2, R2 ;  /* 0x0000000237001824 */ /* 0x002fe600078e0202 */
[----:B------:R-:W-:Y:S02]  /*6b90*/  USEL UR5, URZ, 0x1, UP0 ;  /* 0x00000001ff057887 */ /* 0x000fe40008000000 */
[----:B------:R2:W1:Y:S01]  /*6ba0*/  @P1 LDSM.16.M88.4 R36, [R0+0x200] ;  /* 0x000200000024183b */ /* 0x0004620000000200 */
[----:B------:R-:W-:Y:S03]  /*6bb0*/  USEL UR4, UR4, URZ, UP0 ;  /* 0x000000ff04047287 */ /* 0x000fe60008000000 */
[----:B------:R-:W-:Y:S03]  /*6bc0*/  LOP3.LUT R65, R65, UR5, RZ, 0x3c, !PT ;  /* 0x0000000541417c12 */ /* 0x000fe6000f8e3cff */
[----:B------:R-:W-:Y:S02]  /*6bd0*/  IMAD.U32 R66, RZ, RZ, UR4 ;  /* 0x00000004ff427e24 */ /* 0x000fe4000f8e00ff */
.L_x_96:
[----:B------:R-:W-:Y:S05]  /*6be0*/  BSYNC B1 ;  /* 0x0000000000017941 */ /* 0x000fea0003800000 */
.L_x_95:
[----:B--2---:R-:W-:Y:S04]  /*6bf0*/  SHF.R.U32.HI R0, RZ, 0x15, R25 ;  /* 0x00000015ff007819 */ /* 0x004fe80000011619 */
[----:B------:R-:W-:Y:S01]  /*6c00*/  LOP3.LUT P1, RZ, R0, 0x3, R49, 0x48, !PT ;  /* 0x0000000300ff7812 */ /* 0x000fe20007824831 */
[----:B------:R-:W-:Y:S01]  /*6c10*/  @!UPT UIADD3 URZ, UPT, UPT, URZ, URZ, URZ ;  /* 0x000000fffffff290 */ /* 0x000fe2000fffe0ff */
[----:B---3--:R-:W-:Y:S11]  /*6c20*/  @P0 BRA `(.L_x_100) ;  /* 0x0000000000080947 */ /* 0x008ff60003800000 */
[----:B------:R-:W2:Y:S02]  /*6c30*/  SYNCS.PHASECHK.TRANS64.TRYWAIT P0, [R27+URZ+0x120], R3 ;  /* 0x000120031b0075a7 */ /* 0x000ea400080011ff */
[----:B--2---:R-:W-:Y:S05]  /*6c40*/  @!P0 BRA `(.L_x_101) ;  /* 0x0000001c00f08947 */ /* 0x004fea0003800000 */
.L_x_100:
[----:B------:R-:W-:Y:S05]  /*6c50*/  @!P1 BRA `(.L_x_102) ;  /* 0x0000000000409947 */ /* 0x000fea0003800000 */
[----:B------:R-:W3:Y:S01]  /*6c60*/  LDCU.64 UR8, c[0x4][0x70] ;  /* 0x01000e00ff0877ac */ /* 0x000ee20008000a00 */
[----:B--2---:R-:W-:Y:S01]  /*6c70*/  MOV R3, 0x0 ;  /* 0x0000000000037802 */ /* 0x004fe20000000f00 */
[----:B------:R-:W-:Y:S02]  /*6c80*/  HFMA2 R12, -RZ, RZ, 0, 5.9604644775390625e-08 ;  /* 0x00000001ff0c7431 */ /* 0x000fe400000001ff */
[----:B------:R-:W-:Y:S02]  /*6c90*/  IMAD.MOV.U32 R8, RZ, RZ, 0x192 ;  /* 0x00000192ff087424 */ /* 0x000fe400078e00ff */
[----:B------:R-:W-:Y:S01]  /*6ca0*/  IMAD.MOV.U32 R13, RZ, RZ, RZ ;  /* 0x000000ffff0d7224 */ /* 0x000fe200078e00ff */
[----:B------:R-:W2:Y:S01]  /*6cb0*/  LDCU.64 UR6, c[0x4][0x78] ;  /* 0x01000f00ff0677ac */ /* 0x000ea20008000a00 */
[----:B------:R-:W1:Y:S01]  /*6cc0*/  LDC.64 R2, c[0x4][R3] ;  /* 0x0100000003027b82 */ /* 0x000e620000000a00 */
[----:B------:R-:W5:Y:S01]  /*6cd0*/  LDCU.64 UR4, c[0x4][0x10] ;  /* 0x01000200ff0477ac */ /* 0x000f620008000a00 */
[----:B---3--:R-:W-:Y:S01]  /*6ce0*/  MOV R5, UR9 ;  /* 0x0000000900057c02 */ /* 0x008fe20008000f00 */
[----:B------:R-:W-:Y:S01]  /*6cf0*/  IMAD.U32 R4, RZ, RZ, UR8 ;  /* 0x00000008ff047e24 */ /* 0x000fe2000f8e00ff */
[----:B--2---:R-:W-:Y:S01]  /*6d00*/  MOV R7, UR7 ;  /* 0x0000000700077c02 */ /* 0x004fe20008000f00 */
[----:B------:R-:W-:Y:S01]  /*6d10*/  IMAD.U32 R6, RZ, RZ, UR6 ;  /* 0x00000006ff067e24 */ /* 0x000fe2000f8e00ff */
[----:B-----5:R-:W-:Y:S01]  /*6d20*/  MOV R11, UR5 ;  /* 0x00000005000b7c02 */ /* 0x020fe20008000f00 */
[----:B------:R-:W-:Y:S02]  /*6d30*/  IMAD.U32 R10, RZ, RZ, UR4 ;  /* 0x00000004ff0a7e24 */ /* 0x000fe4000f8e00ff */
[----:B------:R-:W-:Y:S07]  /*6d40*/  LEPC R20, `(.L_x_102) ;  /* 0x000000001014794e */ /* 0x000fee0000000000 */
[----:B-1--4-:R-:W-:Y:S05]  /*6d50*/  CALL.ABS.NOINC R2 ;  /* 0x0000000002007343 */ /* 0x012fea0003c00000 */
.L_x_102:
[----:B--2-4-:R-:W-:Y:S01]  /*6d60*/  SHF.L.U32 R3, R28, 0x10, RZ ;  /* 0x000000101c037819 */ /* 0x014fe200000006ff */
[----:B------:R-:W-:Y:S05]  /*6d70*/  WARPSYNC.ALL ;  /* 0x0000000000007948 */ /* 0x000fea0003800000 */
[----:B------:R-:W-:Y:S01]  /*6d80*/  R2UR UR4, R25 ;  /* 0x00000000190472ca */ /* 0x000fe200000e0000 */
[----:B------:R-:W-:Y:S01]  /*6d90*/  BSSY.RECONVERGENT B0, `(.L_x_103) ;  /* 0x0000054000007945 */ /* 0x000fe20003800200 */
[----:B------:R-:W-:Y:S02]  /*6da0*/  SHF.L.U32 R20, R30, 0x10, RZ ;  /* 0x000000101e147819 */ /* 0x000fe400000006ff */
[----:B------:R-:W-:Y:S02]  /*6db0*/  SHF.L.U32 R64, R55, 0x1, RZ ;  /* 0x0000000137407819 */ /* 0x000fe400000006ff */
[----:B------:R-:W-:Y:S07]  /*6dc0*/  ISETP.NE.AND P0, PT, R47, RZ, PT ;  /* 0x000000ff2f00720c */ /* 0x000fee0003f05270 */
[----:B------:R-:W2:Y:S02]  /*6dd0*/  LDTM.16dp256bit.x4 R4, tmem[UR4] ;  /* 0x00000004000479ee */ /* 0x000ea40008120000 */
[----:B--2---:R-:W-:Y:S01]  /*6de0*/  FMUL R0, R24, R4 ;  /* 0x0000000418007220 */ /* 0x004fe20000400000 */
[----:B------:R-:W-:Y:S01]  /*6df0*/  LOP3.LUT R4, R28, 0xffff0000, RZ, 0xc0, !PT ;  /* 0xffff00001c047812 */ /* 0x000fe200078ec0ff */
[----:B------:R-:W-:Y:S01]  /*6e00*/  FMUL R2, R24, R5 ;  /* 0x0000000518027220 */ /* 0x000fe20000400000 */
[C---:B------:R-:W-:Y:S01]  /*6e10*/  SHF.L.U32 R5, R29.reuse, 0x10, RZ ;  /* 0x000000101d057819 */ /* 0x040fe200000006ff */
[----:B------:R-:W-:Y:S01]  /*6e20*/  FFMA R0, R26, R3, R0 ;  /* 0x000000031a007223 */ /* 0x000fe20000000000 */
[----:B------:R-:W-:Y:S01]  /*6e30*/  FMUL R3, R24, R6 ;  /* 0x0000000618037220 */ /* 0x000fe20000400000 */
[----:B------:R-:W-:Y:S01]  /*6e40*/  LOP3.LUT R6, R29, 0xffff0000, RZ, 0xc0, !PT ;  /* 0xffff00001d067812 */ /* 0x000fe200078ec0ff */
[----:B------:R-:W-:Y:S01]  /*6e50*/  FFMA R2, R26, R4, R2 ;  /* 0x000000041a027223 */ /* 0x000fe20000000002 */
[----:B------:R-:W-:Y:S01]  /*6e60*/  FMUL R7, R24, R7 ;  /* 0x0000000718077220 */ /* 0x000fe20000400000 */
[----:B------:R-:W-:Y:S01]  /*6e70*/  FFMA R3, R26, R5, R3 ;  /* 0x000000051a037223 */ /* 0x000fe20000000003 */
[C---:B------:R-:W-:Y:S01]  /*6e80*/  FMUL R4, R24.reuse, R8 ;  /* 0x0000000818047220 */ /* 0x040fe20000400000 */
[----:B------:R-:W-:Y:S01]  /*6e90*/  FMUL R5, R24, R9 ;  /* 0x0000000918057220 */ /* 0x000fe20000400000 */
[----:B------:R-:W-:Y:S01]  /*6ea0*/  F2FP.BF16.F32.PACK_AB R32, R2, R0 ;  /* 0x000000000220723e */ /* 0x000fe200000010ff */
[----:B------:R-:W-:Y:S01]  /*6eb0*/  FFMA R7, R26, R6, R7 ;  /* 0x000000061a077223 */ /* 0x000fe20000000007 */
[----:B------:R-:W-:Y:S01]  /*6ec0*/  LOP3.LUT R0, R30, 0xffff0000, RZ, 0xc0, !PT ;  /* 0xffff00001e007812 */ /* 0x000fe200078ec0ff */
[----:B------:R-:W-:Y:S01]  /*6ed0*/  FFMA R4, R26, R20, R4 ;  /* 0x000000141a047223 */ /* 0x000fe20000000004 */
[----:B------:R-:W-:Y:S01]  /*6ee0*/  SHF.L.U32 R2, R31, 0x10, RZ ;  /* 0x000000101f027819 */ /* 0x000fe200000006ff */
[----:B------:R-:W-:Y:S01]  /*6ef0*/  FMUL R6, R24, R10 ;  /* 0x0000000a18067220 */ /* 0x000fe20000400000 */
[----:B------:R-:W-:Y:S01]  /*6f00*/  F2FP.BF16.F32.PACK_AB R33, R7, R3 ;  /* 0x000000030721723e */ /* 0x000fe200000010ff */
[C---:B------:R-:W-:Y:S01]  /*6f10*/  FFMA R5, R26.reuse, R0, R5 ;  /* 0x000000001a057223 */ /* 0x040fe20000000005 */
[----:B------:R-:W-:Y:S01]  /*6f20*/  LOP3.LUT R3, R31, 0xffff0000, RZ, 0xc0, !PT ;  /* 0xffff00001f037812 */ /* 0x000fe200078ec0ff */
[----:B------:R-:W-:Y:S01]  /*6f30*/  FFMA R6, R26, R2, R6 ;  /* 0x000000021a067223 */ /* 0x000fe20000000006 */
[----:B-1----:R-:W-:Y:S01]  /*6f40*/  SHF.L.U32 R7, R36, 0x10, RZ ;  /* 0x0000001024077819 */ /* 0x002fe200000006ff */
[----:B------:R-:W-:Y:S01]  /*6f50*/  FMUL R11, R24, R11 ;  /* 0x0000000b180b7220 */ /* 0x000fe20000400000 */
[----:B------:R-:W-:Y:S01]  /*6f60*/  LOP3.LUT R0, R36, 0xffff0000, RZ, 0xc0, !PT ;  /* 0xffff000024007812 */ /* 0x000fe200078ec0ff */
[C---:B------:R-:W-:Y:S01]  /*6f70*/  FMUL R8, R24.reuse, R12 ;  /* 0x0000000c18087220 */ /* 0x040fe20000400000 */
[----:B------:R-:W-:Y:S01]  /*6f80*/  SHF.L.U32 R2, R37, 0x10, RZ ;  /* 0x0000001025027819 */ /* 0x000fe200000006ff */
[----:B------:R-:W-:Y:S01]  /*6f90*/  FMUL R9, R24, R13 ;  /* 0x0000000d18097220 */ /* 0x000fe20000400000 */
[----:B------:R-:W-:Y:S01]  /*6fa0*/  F2FP.BF16.F32.PACK_AB R34, R5, R4 ;  /* 0x000000040522723e */ /* 0x000fe200000010ff */
[C---:B------:R-:W-:Y:S01]  /*6fb0*/  FFMA R11, R26.reuse, R3, R11 ;  /* 0x000000031a0b7223 */ /* 0x040fe2000000000b */
[----:B------:R-:W-:Y:S01]  /*6fc0*/  MOV R5, UR50 ;  /* 0x0000003200057c02 */ /* 0x000fe20008000f00 */
[C---:B------:R-:W-:Y:S01]  /*6fd0*/  FFMA R8, R26.reuse, R7, R8 ;  /* 0x000000071a087223 */ /* 0x040fe20000000008 */
[----:B------:R-:W-:Y:S01]  /*6fe0*/  SHF.L.U32 R3, R39, 0x10, RZ ;  /* 0x0000001027037819 */ /* 0x000fe200000006ff */
[----:B------:R-:W-:Y:S01]  /*6ff0*/  FFMA R9, R26, R0, R9 ;  /* 0x000000001a097223 */ /* 0x000fe20000000009 */
[----:B------:R-:W-:Y:S01]  /*7000*/  LOP3.LUT R0, R37, 0xffff0000, RZ, 0xc0, !PT ;  /* 0xffff000025007812 */ /* 0x000fe200078ec0ff */
[C---:B------:R-:W-:Y:S01]  /*7010*/  FMUL R10, R24.reuse, R14 ;  /* 0x0000000e180a7220 */ /* 0x040fe20000400000 */
[----:B------:R-:W-:Y:S01]  /*7020*/  LOP3.LUT R4, R39, 0xffff0000, RZ, 0xc0, !PT ;  /* 0xffff000027047812 */ /* 0x000fe200078ec0ff */
[C---:B------:R-:W-:Y:S01]  /*7030*/  FMUL R15, R24.reuse, R15 ;  /* 0x0000000f180f7220 */ /* 0x040fe20000400000 */
[----:B------:R-:W-:Y:S01]  /*7040*/  FMUL R12, R24, R16 ;  /* 0x00000010180c7220 */ /* 0x000fe20000400000 */
[----:B------:R-:W-:Y:S01]  /*7050*/  FFMA R10, R26, R2, R10 ;  /* 0x000000021a0a7223 */ /* 0x000fe2000000000a */
[----:B------:R-:W-:Y:S01]  /*7060*/  LOP3.LUT R2, R38, 0xffff0000, RZ, 0xc0, !PT ;  /* 0xffff000026027812 */ /* 0x000fe200078ec0ff */
[----:B------:R-:W-:Y:S01]  /*7070*/  FFMA R15, R26, R0, R15 ;  /* 0x000000001a0f7223 */ /* 0x000fe2000000000f */
[----:B------:R-:W-:Y:S01]  /*7080*/  SHF.L.U32 R0, R38, 0x10, RZ ;  /* 0x0000001026007819 */ /* 0x000fe200000006ff */
[C---:B------:R-:W-:Y:S01]  /*7090*/  FMUL R13, R24.reuse, R17 ;  /* 0x00000011180d7220 */ /* 0x040fe20000400000 */
[C---:B------:R-:W-:Y:S01]  /*70a0*/  FMUL R14, R24.reuse, R18 ;  /* 0x00000012180e7220 */ /* 0x040fe20000400000 */
[----:B------:R-:W-:Y:S01]  /*70b0*/  FMUL R19, R24, R19 ;  /* 0x0000001318137220 */ /* 0x000fe20000400000 */
[----:B------:R-:W-:Y:S01]  /*70c0*/  LEA R5, R5, R46, 0xb ;  /* 0x0000002e05057211 */ /* 0x000fe200078e58ff */
[C---:B------:R-:W-:Y:S01]  /*70d0*/  FFMA R12, R26.reuse, R0, R12 ;  /* 0x000000001a0c7223 */ /* 0x040fe2000000000c */
[C---:B------:R-:W-:Y:S01]  /*70e0*/  FFMA R13, R26.reuse, R2, R13 ;  /* 0x000000021a0d7223 */ /* 0x040fe2000000000d */
[C---:B------:R-:W-:Y:S01]  /*70f0*/  FFMA R14, R26.reuse, R3, R14 ;  /* 0x000000031a0e7223 */ /* 0x040fe2000000000e */
[----:B------:R-:W-:Y:S01]  /*7100*/  FFMA R19, R26, R4, R19 ;  /* 0x000000041a137223 */ /* 0x000fe20000000013 */
[----:B------:R-:W-:Y:S02]  /*7110*/  F2FP.BF16.F32.PACK_AB R35, R11, R6 ;  /* 0x000000060b23723e */ /* 0x000fe400000010ff */
[----:B------:R-:W-:Y:S02]  /*7120*/  LEA R5, R5, UR49, 0x1 ;  /* 0x0000003105057c11 */ /* 0x000fe4000f8e08ff */
[----:B------:R-:W-:Y:S02]  /*7130*/  F2FP.BF16.F32.PACK_AB R8, R9, R8 ;  /* 0x000000080908723e */ /* 0x000fe400000010ff */
[----:B------:R-:W-:Y:S01]  /*7140*/  F2FP.BF16.F32.PACK_AB R9, R15, R10 ;  /* 0x0000000a0f09723e */ /* 0x000fe200000010ff */
[----:B------:R1:W-:Y:S01]  /*7150*/  STSM.16.M88.4 [R5+0x200], R32 ;  /* 0x0002002005007844 */ /* 0x0003e20000000200 */
[----:B------:R-:W-:Y:S02]  /*7160*/  F2FP.BF16.F32.PACK_AB R10, R13, R12 ;  /* 0x0000000c0d0a723e */ /* 0x000fe400000010ff */
[----:B------:R-:W-:Y:S02]  /*7170*/  F2FP.BF16.F32.PACK_AB R11, R19, R14 ;  /* 0x0000000e130b723e */ /* 0x000fe400000010ff */
[----:B------:R-:W-:Y:S05]  /*7180*/  IADD3 R0, PT, PT, R64, 0x200, R5 ;  /* 0x0000020040007810 */ /* 0x000fea0007ffe005 */
[----:B------:R1:W-:Y:S01]  /*7190*/  STSM.16.M88.4 [R0], R8 ;  /* 0x0000000800007844 */ /* 0x0003e20000000200 */
[----:B------:R-:W-:Y:S01]  /*71a0*/  @!PT LDS RZ, [RZ] ;  /* 0x00000000fffff984 */ /* 0x000fe20000000800 */
[----:B------:R-:W-:Y:S01]  /*71b0*/  @!PT LDS RZ, [RZ] ;  /* 0x00000000fffff984 */ /* 0x000fe20000000800 */
[----:B------:R-:W-:Y:S01]  /*71c0*/  @!PT LDS RZ, [RZ] ;  /* 0x00000000fffff984 */ /* 0x000fe20000000800 */
[----:B------:R-:W-:Y:S01]  /*71d0*/  @!PT LDS RZ, [RZ] ;  /* 0x00000000fffff984 */ /* 0x000fe20000000800 */
[----:B------:R2:W-:Y:S07]  /*71e0*/  MEMBAR.ALL.CTA ;  /* 0x0000000000007992 */ /* 0x0005ee0000008000 */
[----:B--2---:R-:W2:Y:S02]  /*71f0*/  FENCE.VIEW.ASYNC.S ;  /* 0x00000000000073c6 */ /* 0x004ea40000000000 */
[----:B--2---:R-:W-:Y:S06]  /*7200*/  BAR.SYNC.DEFER_BLOCKING 0x1, 0x80 ;  /* 0x0042000000007b1d */ /* 0x004fec0000010000 */
[----:B------:R-:W-:Y:S05]  /*7210*/  @P0 BRA `(.L_x_104) ;  /* 0x00000000002c0947 */ /* 0x000fea0003800000 */
[----:B------:R-:W2:Y:S01]  /*7220*/  LDCU.64 UR6, c[0x0][0x348] ;  /* 0x00006900ff0677ac */ /* 0x000ea20008000a00 */
[----:B------:R-:W-:Y:S02]  /*7230*/  R2UR UR42, R60 ;  /* 0x000000003c2a72ca */ /* 0x000fe400000e0000 */
[----:B------:R-:W-:Y:S01]  /*7240*/  R2UR UR43, R59 ;  /* 0x000000003b2b72ca */ /* 0x000fe200000e0000 */
[----:B------:R-:W-:Y:S01]  /*7250*/  ULEA UR5, UR50, UR49, 0xc ;  /* 0x0000003132057291 */ /* 0x000fe2000f8e60ff */
[----:B------:R-:W-:Y:S02]  /*7260*/  R2UR UR44, R57 ;  /* 0x00000000392c72ca */ /* 0x000fe400000e0000 */
[----:B------:R-:W-:Y:S01]  /*7270*/  R2UR UR45, R58 ;  /* 0x000000003a2d72ca */ /* 0x000fe200000e0000 */
[----:B------:R-:W-:Y:S02]  /*7280*/  UIADD3 UR40, UPT, UPT, UR5, 0x200, URZ ;  /* 0x0000020005287890 */ /* 0x000fe4000fffe0ff */
[----:B--2---:R-:W-:Y:S04]  /*7290*/  UIADD3 UR4, UP0, UPT, UR6, 0x780, URZ ;  /* 0x0000078006047890 */ /* 0x004fe8000ff1e0ff */
[----:B------:R-:W-:Y:S09]  /*72a0*/  UIADD3.X UR5, UPT, UPT, URZ, UR7, URZ, UP0, !UPT ;  /* 0x00000007ff057290 */ /* 0x000ff200087fe4ff */
[----:B------:R2:W-:Y:S02]  /*72b0*/  UTMASTG.5D.IM2COL [UR40], [UR4] ;  /* 0x00000028040073b5 */ /* 0x0005e40008060000 */
[----:B--2---:R0:W-:Y:S02]  /*72c0*/  UTMACMDFLUSH ;  /* 0x00000000000079b7 */ /* 0x0041e40000000000 */
.L_x_104:
[----:B------:R-:W-:Y:S05]  /*72d0*/  BSYNC.RECONVERGENT B0 ;  /* 0x0000000000007941 */ /* 0x000fea0003800200 */
.L_x_103:
[----:B------:R-:W-:Y:S01]  /*72e0*/  UIADD3 UR42, UPT, UPT, UR50, 0x1, URZ ;  /* 0x00000001322a7890 */ /* 0x000fe2000fffe0ff */
[----:B------:R-:W-:Y:S03]  /*72f0*/  BSSY.RECONVERGENT B0, `(.L_x_105) ;  /* 0x0000005000007945 */ /* 0x000fe60003800200 */
[----:B------:R-:W-:Y:S04]  /*7300*/  UISETP.NE.AND UP0, UPT, UR42, 0x3, UPT ;  /* 0x000000032a00788c */ /* 0x000fe8000bf05270 */
[----:B------:R-:W-:Y:S01]  /*7310*/  USEL UR40, UR42, URZ, UP0 ;  /* 0x000000ff2a287287 */ /* 0x000fe20008000000 */
[----:B------:R-:W-:Y:S11]  /*7320*/  @P0 BRA `(.L_x_106) ;  /* 0x0000000000040947 */ /* 0x000ff60003800000 */
[----:B------:R-:W-:Y:S04]  /*7330*/  DEPBAR.LE SB0, 0x1 ;  /* 0x000080400000791a */ /* 0x000fe80000000000 */
.L_x_106:
[----:B------:R-:W-:Y:S05]  /*7340*/  BSYNC.RECONVERGENT B0 ;  /* 0x0000000000007941 */ /* 0x000fea0003800200 */
.L_x_105:
[----:B------:R-:W-:Y:S01]  /*7350*/  BAR.SYNC.DEFER_BLOCKING 0x1, 0x80 ;  /* 0x0042000000007b1d */ /* 0x000fe20000010000 */
[----:B------:R-:W-:Y:S01]  /*7360*/  ISETP.NE.AND P1, PT, R63, RZ, PT ;  /* 0x000000ff3f00720c */ /* 0x000fe20003f25270 */
[----:B------:R-:W-:Y:S01]  /*7370*/  UISETP.NE.AND UP0, UPT, UR54, URZ, UPT ;  /* 0x000000ff3600728c */ /* 0x000fe2000bf05270 */
[----:B------:R-:W-:Y:S11]  /*7380*/  LEA R3, R66, UR49, 0x3 ;  /* 0x0000003142037c11 */ /* 0x000ff6000f8e18ff */
[----:B------:R-:W-:Y:S01]  /*7390*/  @P1 SHF.L.U32 R4, R65, 0x1f, RZ ;  /* 0x0000001f41041819 */ /* 0x000fe200000006ff */
[----:B------:R-:W-:Y:S06]  /*73a0*/  BRA.U !UP0, `(.L_x_107) ;  /* 0x0000000108247547 */ /* 0x000fec000b800000 */
[----:B-1----:R-:W1:Y:S01]  /*73b0*/  S2R R0, SR_CgaCtaId ;  /* 0x0000000000007919 */ /* 0x002e620000008800 */
[----:B------:R-:W-:Y:S01]  /*73c0*/  IMAD.U32 R2, RZ, RZ, UR52 ;  /* 0x00000034ff027e24 */ /* 0x000fe2000f8e00ff */
[----:B------:R-:W-:Y:S04]  /*73d0*/  UIADD3 UR4, UPT, UPT, UR52, 0x1, URZ ;  /* 0x0000000134047890 */ /* 0x000fe8000fffe0ff */
[----:B------:R-:W-:Y:S01]  /*73e0*/  @P1 LEA R2, R2, UR49, 0x3 ;  /* 0x0000003102021c11 */ /* 0x000fe2000f8e18ff */
[----:B------:R-:W-:Y:S04]  /*73f0*/  UISETP.NE.AND UP0, UPT, UR4, 0x3, UPT ;  /* 0x000000030400788c */ /* 0x000fe8000bf05270 */
[----:B------:R-:W-:Y:S01]  /*7400*/  @P1 VIADD R2, R2, 0xe8 ;  /* 0x000000e802021836 */ /* 0x000fe20000000000 */
[----:B------:R-:W-:Y:S04]  /*7410*/  USEL UR52, UR4, URZ, UP0 ;  /* 0x000000ff04347287 */ /* 0x000fe80008000000 */
[----:B-1----:R-:W-:Y:S04]  /*7420*/  @P1 PRMT R0, R0, 0x654, R2 ;  /* 0x0000065400001816 */ /* 0x002fe80000000002 */
[----:B------:R2:W-:Y:S04]  /*7430*/  @P1 SYNCS.ARRIVE.TRANS64.RED.A1T0 RZ, [R0+URZ], RZ ;  /* 0x000000ff00ff19a7 */ /* 0x0005e800081004ff */
.L_x_107:
[----:B------:R-:W3:Y:S01]  /*7440*/  @P1 SYNCS.PHASECHK.TRANS64.TRYWAIT P0, [R3+URZ+0xd0], R4 ;  /* 0x0000d004030015a7 */ /* 0x000ee200080011ff */
[----:B------:R-:W-:Y:S01]  /*7450*/  BSSY B1, `(.L_x_108) ;  /* 0x0000013000017945 */ /* 0x000fe20003800000 */
[----:B---3--:R-:W-:Y:S03]  /*7460*/  @P1 SEL R67, RZ, 0x1, !P0 ;  /* 0x00000001ff431807 */ /* 0x008fe60004000000 */
[----:B------:R-:W-:Y:S05]  /*7470*/  @!P1 BRA `(.L_x_109) ;  /* 0x0000000000409947 */ /* 0x000fea0003800000 */
[----:B------:R-:W-:Y:S01]  /*7480*/  ISETP.NE.AND P1, PT, R68, RZ, PT ;  /* 0x000000ff4400720c */ /* 0x000fe20003f25270 */
[----:B------:R-:W-:Y:S01]  /*7490*/  BSSY B0, `(.L_x_110) ;  /* 0x0000009000007945 */ /* 0x000fe20003800000 */
[----:B------:R-:W-:Y:S11]  /*74a0*/  ISETP.NE.AND P0, PT, R67, RZ, PT ;  /* 0x000000ff4300720c */ /* 0x000ff60003f05270 */
[----:B------:R-:W-:Y:S05]  /*74b0*/  @P1 IMAD R2, R66, 0x800, R46 ;  /* 0x0000080042021824 */ /* 0x000fea00078e022e */
[----:B------:R-:W-:Y:S05]  /*74c0*/  @P1 LEA R2, R2, UR49, 0x1 ;  /* 0x0000003102021c11 */ /* 0x000fea000f8e08ff */
[----:B-12---:R-:W-:Y:S01]  /*74d0*/  @P1 IMAD.IADD R0, R64, 0x1, R2 ;  /* 0x0000000140001824 */ /* 0x006fe200078e0202 */
[----:B------:R-:W-:Y:S06]  /*74e0*/  @P0 BRA `(.L_x_111) ;  /* 0x00000000000c0947 */ /* 0x000fec0003800000 */
[----:B------:R-:W-:Y:S04]  /*74f0*/  SHF.L.U32 R65, R65, 0x1f, RZ ;  /* 0x0000001f41417819 */ /* 0x000fe800000006ff */
[----:B------:R-:W1:Y:S02]  /*7500*/  SYNCS.PHASECHK.TRANS64.TRYWAIT P0, [R3+URZ+0xd0], R65 ;  /* 0x0000d041030075a7 */ /* 0x000e6400080011ff */
[----:B-1----:R-:W-:Y:S05]  /*7510*/  @!P0 BRA `(.L_x_112) ;  /* 0x0000001400d08947 */ /* 0x002fea0003800000 */
.L_x_111:
[----:B------:R-:W-:Y:S05]  /*7520*/  BSYNC B0 ;  /* 0x0000000000007941 */ /* 0x000fea0003800000 */
.L_x_110:
[----:B------:R-:W-:Y:S11]  /*7530*/  ISETP.NE.AND P0, PT, R68, RZ, PT ;  /* 0x000000ff4400720c */ /* 0x000ff60003f05270 */
[----:B------:R-:W-:Y:S02]  /*7540*/  @!UPT UIADD3 URZ, UPT, UPT, URZ, URZ, URZ ;  /* 0x000000fffffff290 */ /* 0x000fe4000fffe0ff */
[----:B------:R-:W-:Y:S05]  /*7550*/  @P0 WARPSYNC.ALL ;  /* 0x0000000000000948 */ /* 0x000fea0003800000 */
[----:B------:R3:W4:Y:S04]  /*7560*/  @P0 LDSM.16.M88.4 R28, [R2+0x200] ;  /* 0x00020000021c083b */ /* 0x0007280000000200 */
[----:B------:R3:W2:Y:S02]  /*7570*/  @P0 LDSM.16.M88.4 R36, [R0+0x200] ;  /* 0x000200000024083b */ /* 0x0006a40000000200 */
.L_x_109:
[----:B------:R-:W-:Y:S05]  /*7580*/  BSYNC B1 ;  /* 0x0000000000017941 */ /* 0x000fea0003800000 */
.L_x_108:
[----:B-123--:R-:W-:Y:S05]  /*7590*/  VIADD R0, R25, 0x20 ;  /* 0x0000002019007836 */ /* 0x00efea0000000000 */
[----:B------:R-:W-:Y:S04]  /*75a0*/  SHF.R.U32.HI R0, RZ, 0x15, R0 ;  /* 0x00000015ff007819 */ /* 0x000fe80000011600 */
[----:B------:R-:W-:Y:S11]  /*75b0*/  LOP3.LUT P0, RZ, R0, 0x3, R49, 0x48, !PT ;  /* 0x0000000300ff7812 */ /* 0x000ff60007804831 */
[----:B------:R-:W-:Y:S02]  /*75c0*/  @!UPT UIADD3 URZ, UPT, UPT, URZ, URZ, URZ ;  /* 0x000000fffffff290 */ /* 0x000fe4000fffe0ff */
[----:B------:R-:W-:Y:S05]  /*75d0*/  @!P0 BRA `(.L_x_113) ;  /* 0x0000000000408947 */ /* 0x000fea0003800000 */
[----:B------:R-:W1:Y:S01]  /*75e0*/  LDCU.64 UR8, c[0x4][0x70] ;  /* 0x01000e00ff0877ac */ /* 0x000e620008000a00 */
[----:B------:R-:W-:Y:S01]  /*75f0*/  MOV R3, 0x0 ;  /* 0x0000000000037802 */ /* 0x000fe20000000f00 */
[----:B------:R-:W-:Y:S02]  /*7600*/  HFMA2 R12, -RZ, RZ, 0, 5.9604644775390625e-08 ;  /* 0x00000001ff0c7431 */ /* 0x000fe400000001ff */
[----:B------:R-:W-:Y:S02]  /*7610*/  IMAD.MOV.U32 R8, RZ, RZ, 0x192 ;  /* 0x00000192ff087424 */ /* 0x000fe400078e00ff */
[----:B------:R-:W-:Y:S01]  /*7620*/  IMAD.MOV.U32 R13, RZ, RZ, RZ ;  /* 0x000000ffff0d7224 */ /* 0x000fe200078e00ff */
[----:B------:R-:W2:Y:S01]  /*7630*/  LDCU.64 UR6, c[0x4][0x78] ;  /* 0x01000f00ff0677ac */ /* 0x000ea20008000a00 */
[----:B------:R-:W3:Y:S01]  /*7640*/  LDC.64 R2, c[0x4][R3] ;  /* 0x0100000003027b82 */ /* 0x000ee20000000a00 */
[----:B------:R-:W5:Y:S01]  /*7650*/  LDCU.64 UR4, c[0x4][0x10] ;  /* 0x01000200ff0477ac */ /* 0x000f620008000a00 */
[----:B-1----:R-:W-:Y:S01]  /*7660*/  MOV R5, UR9 ;  /* 0x0000000900057c02 */ /* 0x002fe20008000f00 */
[----:B------:R-:W-:Y:S01]  /*7670*/  IMAD.U32 R4, RZ, RZ, UR8 ;  /* 0x00000008ff047e24 */ /* 0x000fe2000f8e00ff */
[----:B--2---:R-:W-:Y:S01]  /*7680*/  MOV R7, UR7 ;  /* 0x0000000700077c02 */ /* 0x004fe20008000f00 */
[----:B------:R-:W-:Y:S01]  /*7690*/  IMAD.U32 R6, RZ, RZ, UR6 ;  /* 0x00000006ff067e24 */ /* 0x000fe2000f8e00ff */
[----:B-----5:R-:W-:Y:S01]  /*76a0*/  MOV R11, UR5 ;  /* 0x00000005000b7c02 */ /* 0x020fe20008000f00 */
[----:B------:R-:W-:Y:S02]  /*76b0*/  IMAD.U32 R10, RZ, RZ, UR4 ;  /* 0x00000004ff0a7e24 */ /* 0x000fe4000f8e00ff */
[----:B------:R-:W-:Y:S07]  /*76c0*/  LEPC R20, `(.L_x_113) ;  /* 0x000000001014794e */ /* 0x000fee0000000000 */
[----:B---34-:R-:W-:Y:S05]  /*76d0*/  CALL.ABS.NOINC R2 ;  /* 0x0000000002007343 */ /* 0x018fea0003c00000 */
.L_x_113:
[----:B------:R-:W-:Y:S01]  /*76e0*/  ISETP.NE.AND P0, PT, R47, RZ, PT ;  /* 0x000000ff2f00720c */ /* 0x000fe20003f05270 */
[----:B------:R-:W-:Y:S05]  /*76f0*/  WARPSYNC.ALL ;  /* 0x0000000000007948 */ /* 0x000fea0003800000 */
[----:B------:R-:W-:Y:S01]  /*7700*/  R2UR UR4, R25 ;  /* 0x00000000190472ca */ /* 0x000fe200000e0000 */
[----:B------:R-:W1:Y:S01]  /*7710*/  S2UR UR5, SR_CgaCtaId ;  /* 0x00000000000579c3 */ /* 0x000e620000008800 */
[C---:B----4-:R-:W-:Y:S01]  /*7720*/  SHF.L.U32 R20, R28.reuse, 0x10, RZ ;  /* 0x000000101c147819 */ /* 0x050fe200000006ff */
[----:B------:R-:W-:Y:S01]  /*7730*/  BSSY.RECONVERGENT B0, `(.L_x_114) ;  /* 0x0000058000007945 */ /* 0x000fe20003800200 */
[----:B------:R-:W-:Y:S02]  /*7740*/  LOP3.LUT R21, R28, 0xffff0000, RZ, 0xc0, !PT ;  /* 0xffff00001c157812 */ /* 0x000fe400078ec0ff */
[----:B------:R-:W-:Y:S02]  /*7750*/  SHF.L.U32 R25, R29, 0x10, RZ ;  /* 0x000000101d197819 */ /* 0x000fe400000006ff */
[----:B------:R-:W-:Y:S02]  /*7760*/  SHF.L.U32 R28, R30, 0x10, RZ ;  /* 0x000000101e1c7819 */ /* 0x000fe400000006ff */
[C---:B------:R-:W-:Y:S02]  /*7770*/  SHF.L.U32 R32, R36.reuse, 0x10, RZ ;  /* 0x0000001024207819 */ /* 0x040fe400000006ff */
[----:B------:R-:W-:Y:S01]  /*7780*/  LOP3.LUT R33, R36, 0xffff0000, RZ, 0xc0, !PT ;  /* 0xffff000024217812 */ /* 0x000fe200078ec0ff */
[----:B------:R-:W2:Y:S01]  /*7790*/  LDTM.16dp256bit.x4 R4, tmem[UR4+0x20] ;  /* 0x00002004000479ee */ /* 0x000ea20008120000 */
[----:B------:R-:W-:Y:S01]  /*77a0*/  R2UR UR4, R27 ;  /* 0x000000001b0472ca */ /* 0x000fe200000e0000 */
[----:B------:R-:W-:Y:S01]  /*77b0*/  NOP ;  /* 0x0000000000007918 */ /* 0x000fe20000000000 */
[----:B------:R-:W-:Y:S02]  /*77c0*/  LOP3.LUT R27, R29, 0xffff0000, RZ, 0xc0, !PT ;  /* 0xffff00001d1b7812 */ /* 0x000fe400078ec0ff */
[----:B------:R-:W-:Y:S02]  /*77d0*/  LOP3.LUT R29, R30, 0xffff0000, RZ, 0xc0, !PT ;  /* 0xffff00001e1d7812 */ /* 0x000fe400078ec0ff */
[C---:B------:R-:W-:Y:S02]  /*77e0*/  SHF.L.U32 R30, R31.reuse, 0x10, RZ ;  /* 0x000000101f1e7819 */ /* 0x040fe400000006ff */
[----:B------:R-:W-:Y:S02]  /*77f0*/  LOP3.LUT R31, R31, 0xffff0000, RZ, 0xc0, !PT ;  /* 0xffff00001f1f7812 */ /* 0x000fe400078ec0ff */
[C---:B------:R-:W-:Y:S02]  /*7800*/  SHF.L.U32 R34, R37.reuse, 0x10, RZ ;  /* 0x0000001025227819 */ /* 0x040fe400000006ff */
[----:B------:R-:W-:Y:S01]  /*7810*/  LOP3.LUT R35, R37, 0xffff0000, RZ, 0xc0, !PT ;  /* 0xffff000025237812 */ /* 0x000fe200078ec0ff */
[----:B------:R-:W-:Y:S01]  /*7820*/  UIADD3 UR4, UPT, UPT, UR4, 0x130, URZ ;  /* 0x0000013004047890 */ /* 0x000fe2000fffe0ff */
[C---:B------:R-:W-:Y:S02]  /*7830*/  SHF.L.U32 R36, R38.reuse, 0x10, RZ ;  /* 0x0000001026247819 */ /* 0x040fe400000006ff */
[----:B------:R-:W-:Y:S02]  /*7840*/  LOP3.LUT R37, R38, 0xffff0000, RZ, 0xc0, !PT ;  /* 0xffff000026257812 */ /* 0x000fe400078ec0ff */
[C---:B------:R-:W-:Y:S02]  /*7850*/  SHF.L.U32 R38, R39.reuse, 0x10, RZ ;  /* 0x0000001027267819 */ /* 0x040fe400000006ff */
[----:B------:R-:W-:Y:S01]  /*7860*/  LOP3.LUT R39, R39, 0xffff0000, RZ, 0xc0, !PT ;  /* 0xffff000027277812 */ /* 0x000fe200078ec0ff */
[C---:B--2---:R-:W-:Y:S01]  /*7870*/  FMUL R4, R24.reuse, R4 ;  /* 0x0000000418047220 */ /* 0x044fe20000400000 */
[----:B-1----:R-:W-:Y:S01]  /*7880*/  UPRMT UR4, UR5, 0x654, UR4 ;  /* 0x0000065405047896 */ /* 0x002fe20008000004 */
[C---:B------:R-:W-:Y:S01]  /*7890*/  FMUL R5, R24.reuse, R5 ;  /* 0x0000000518057220 */ /* 0x040fe20000400000 */
[----:B------:R-:W-:Y:S01]  /*78a0*/  FMUL R6, R24, R6 ;  /* 0x0000000618067220 */ /* 0x000fe20000400000 */
[----:B------:R-:W-:Y:S01]  /*78b0*/  FFMA R4, R26, R20, R4 ;  /* 0x000000141a047223 */ /* 0x000fe20000000004 */
[----:B------:R-:W-:Y:S01]  /*78c0*/  FMUL R7, R24, R7 ;  /* 0x0000000718077220 */ /* 0x000fe20000400000 */
[C---:B------:R-:W-:Y:S01]  /*78d0*/  FFMA R5, R26.reuse, R21, R5 ;  /* 0x000000151a057223 */ /* 0x040fe20000000005 */
[----:B------:R-:W-:Y:S01]  /*78e0*/  FFMA R6, R26, R25, R6 ;  /* 0x000000191a067223 */ /* 0x000fe20000000006 */
[----:B------:R-:W-:Y:S01]  /*78f0*/  FMUL R8, R24, R8 ;  /* 0x0000000818087220 */ /* 0x000fe20000400000 */
[----:B------:R-:W-:Y:S01]  /*7900*/  FFMA R7, R26, R27, R7 ;  /* 0x0000001b1a077223 */ /* 0x000fe20000000007 */
[----:B------:R-:W-:Y:S01]  /*7910*/  FMUL R9, R24, R9 ;  /* 0x0000000918097220 */ /* 0x000fe20000400000 */
[----:B------:R-:W-:Y:S01]  /*7920*/  F2FP.BF16.F32.PACK_AB R4, R5, R4 ;  /* 0x000000040504723e */ /* 0x000fe200000010ff */
[----:B------:R-:W-:Y:S01]  /*7930*/  SYNCS.ARRIVE.TRANS64.RED.A1T0 RZ, [UR4], RZ ;  /* 0x000000ffffff79a7 */ /* 0x000fe20008100404 */
[C---:B------:R-:W-:Y:S01]  /*7940*/  FFMA R8, R26.reuse, R28, R8 ;  /* 0x0000001c1a087223 */ /* 0x040fe20000000008 */
[----:B------:R-:W-:Y:S01]  /*7950*/  F2FP.BF16.F32.PACK_AB R5, R7, R6 ;  /* 0x000000060705723e */ /* 0x000fe200000010ff */
[----:B------:R-:W-:Y:S01]  /*7960*/  FFMA R9, R26, R29, R9 ;  /* 0x0000001d1a097223 */ /* 0x000fe20000000009 */
[C---:B------:R-:W-:Y:S01]  /*7970*/  FMUL R10, R24.reuse, R10 ;  /* 0x0000000a180a7220 */ /* 0x040fe20000400000 */
[C---:B------:R-:W-:Y:S01]  /*7980*/  FMUL R11, R24.reuse, R11 ;  /* 0x0000000b180b7220 */ /* 0x040fe20000400000 */
[C---:B------:R-:W-:Y:S01]  /*7990*/  FMUL R0, R24.reuse, R12 ;  /* 0x0000000c18007220 */ /* 0x040fe20000400000 */
[----:B------:R-:W-:Y:S01]  /*79a0*/  FMUL R2, R24, R13 ;  /* 0x0000000d18027220 */ /* 0x000fe20000400000 */
[----:B------:R-:W-:Y:S01]  /*79b0*/  FFMA R10, R26, R30, R10 ;  /* 0x0000001e1a0a7223 */ /* 0x000fe2000000000a */
[----:B------:R-:W-:Y:S01]  /*79c0*/  FMUL R3, R24, R14 ;  /* 0x0000000e18037220 */ /* 0x000fe20000400000 */
[----:B------:R-:W-:Y:S01]  /*79d0*/  F2FP.BF16.F32.PACK_AB R6, R9, R8 ;  /* 0x000000080906723e */ /* 0x000fe200000010ff */
[----:B------:R-:W-:Y:S01]  /*79e0*/  FFMA R11, R26, R31, R11 ;  /* 0x0000001f1a0b7223 */ /* 0x000fe2000000000b */
[C---:B------:R-:W-:Y:S01]  /*79f0*/  FMUL R15, R24.reuse, R15 ;  /* 0x0000000f180f7220 */ /* 0x040fe20000400000 */
[----:B------:R-:W-:Y:S01]  /*7a00*/  FMUL R12, R24, R16 ;  /* 0x00000010180c7220 */ /* 0x000fe20000400000 */
[----:B------:R-:W-:Y:S01]  /*7a10*/  FFMA R0, R26, R32, R0 ;  /* 0x000000201a007223 */ /* 0x000fe20000000000 */
[----:B------:R-:W-:Y:S01]  /*7a20*/  MOV R8, UR40 ;  /* 0x0000002800087c02 */ /* 0x000fe20008000f00 */
[----:B------:R-:W-:Y:S01]  /*7a30*/  FMUL R13, R24, R17 ;  /* 0x00000011180d7220 */ /* 0x000fe20000400000 */
[----:B------:R-:W-:Y:S01]  /*7a40*/  FFMA R2, R26, R33, R2 ;  /* 0x000000211a027223 */ /* 0x000fe20000000002 */
[----:B------:R-:W-:Y:S01]  /*7a50*/  FMUL R14, R24, R18 ;  /* 0x00000012180e7220 */ /* 0x000fe20000400000 */
[C---:B------:R-:W-:Y:S01]  /*7a60*/  FFMA R3, R26.reuse, R34, R3 ;  /* 0x000000221a037223 */ /* 0x040fe20000000003 */
[----:B------:R-:W-:Y:S01]  /*7a70*/  FFMA R15, R26, R35, R15 ;  /* 0x000000231a0f7223 */ /* 0x000fe2000000000f */
[----:B------:R-:W-:Y:S01]  /*7a80*/  FMUL R19, R24, R19 ;  /* 0x0000001318137220 */ /* 0x000fe20000400000 */
[----:B------:R-:W-:Y:S01]  /*7a90*/  FFMA R12, R26, R36, R12 ;  /* 0x000000241a0c7223 */ /* 0x000fe2000000000c */
[----:B------:R-:W-:Y:S01]  /*7aa0*/  LEA R8, R8, R46, 0xb ;  /* 0x0000002e08087211 */ /* 0x000fe200078e58ff */
        /* <DEDUP_REMOVED lines=24> */
[----:B------:R-:W-:Y:S01]  /*7c30*/  R2UR UR12, R57 ;  /* 0x00000000390c72ca */ /* 0x000fe200000e0000 */
[----:B------:R-:W-:Y:S01]  /*7c40*/  UIADD3 UR9, UPT, UPT, UR41, 0x20, URZ ;  /* 0x0000002029097890 */ /* 0x000fe2000fffe0ff */
[----:B------:R-:W-:Y:S01]  /*7c50*/  R2UR UR13, R58 ;  /* 0x000000003a0d72ca */ /* 0x000fe200000e0000 */
[----:B------:R-:W-:Y:S02]  /*7c60*/  UIADD3 UR8, UPT, UPT, UR5, 0x200, URZ ;  /* 0x0000020005087890 */ /* 0x000fe4000fffe0ff */
[----:B--2---:R-:W-:Y:S04]  /*7c70*/  UIADD3 UR4, UP0, UPT, UR6, 0x780, URZ ;  /* 0x0000078006047890 */ /* 0x004fe8000ff1e0ff */
[----:B------:R-:W-:Y:S09]  /*7c80*/  UIADD3.X UR5, UPT, UPT, URZ, UR7, URZ, UP0, !UPT ;  /* 0x00000007ff057290 */ /* 0x000ff200087fe4ff */
[----:B------:R2:W-:Y:S02]  /*7c90*/  UTMASTG.5D.IM2COL [UR8], [UR4] ;  /* 0x00000008040073b5 */ /* 0x0005e40008060000 */
[----:B--2---:R0:W-:Y:S02]  /*7ca0*/  UTMACMDFLUSH ;  /* 0x00000000000079b7 */ /* 0x0041e40000000000 */
.L_x_115:
[----:B------:R-:W-:Y:S05]  /*7cb0*/  BSYNC.RECONVERGENT B0 ;  /* 0x0000000000007941 */ /* 0x000fea0003800200 */
.L_x_114:
[----:B------:R-:W-:Y:S01]  /*7cc0*/  UIADD3 UR4, UPT, UPT, UR40, 0x1, URZ ;  /* 0x0000000128047890 */ /* 0x000fe2000fffe0ff */
[----:B------:R-:W-:Y:S03]  /*7cd0*/  BSSY.RECONVERGENT B0, `(.L_x_116) ;  /* 0x0000008000007945 */ /* 0x000fe60003800200 */
[----:B------:R-:W-:Y:S04]  /*7ce0*/  UISETP.NE.AND UP0, UPT, UR4, 0x3, UPT ;  /* 0x000000030400788c */ /* 0x000fe8000bf05270 */
[----:B------:R-:W-:Y:S02]  /*7cf0*/  UISETP.EQ.XOR UP1, UPT, UR42, 0x3, !UP0 ;  /* 0x000000032a00788c */ /* 0x000fe4000c722a70 */
[----:B------:R-:W-:Y:S02]  /*7d00*/  USEL UR50, UR4, URZ, UP0 ;  /* 0x000000ff04327287 */ /* 0x000fe40008000000 */
[----:B------:R-:W-:Y:S04]  /*7d10*/  USEL UR5, URZ, 0x1, !UP1 ;  /* 0x00000001ff057887 */ /* 0x000fe8000c800000 */
[----:B------:R-:W-:Y:S01]  /*7d20*/  ULOP3.LUT UR55, UR55, UR5, URZ, 0x3c, !UPT ;  /* 0x0000000537377292 */ /* 0x000fe2000f8e3cff */
[----:B------:R-:W-:Y:S11]  /*7d30*/  @P0 BRA `(.L_x_117) ;  /* 0x0000000000040947 */ /* 0x000ff60003800000 */
[----:B------:R-:W-:Y:S04]  /*7d40*/  DEPBAR.LE SB0, 0x1 ;  /* 0x000080400000791a */ /* 0x000fe80000000000 */
.L_x_117:
[----:B------:R-:W-:Y:S05]  /*7d50*/  BSYNC.RECONVERGENT B0 ;  /* 0x0000000000007941 */ /* 0x000fea0003800200 */
.L_x_116:
[----:B------:R-:W-:Y:S01]  /*7d60*/  BAR.SYNC.DEFER_BLOCKING 0x1, 0x80 ;  /* 0x0042000000007b1d */ /* 0x000fe20000010000 */
[----:B------:R-:W-:Y:S01]  /*7d70*/  UISETP.NE.AND UP0, UPT, UR54, -0x2, UPT ;  /* 0xfffffffe3600788c */ /* 0x000fe2000bf05270 */
[----:B------:R-:W-:Y:S08]  /*7d80*/  IADD3 R22, PT, PT, R22, 0x1, RZ ;  /* 0x0000000116167810 */ /* 0x000ff00007ffe0ff */
[----:B------:R-:W-:Y:S05]  /*7d90*/  BRA.U !UP0, `(.L_x_118) ;  /* 0x0000000108287547 */ /* 0x000fea000b800000 */
[----:B------:R-:W2:Y:S01]  /*7da0*/  S2R R0, SR_CgaCtaId ;  /* 0x0000000000007919 */ /* 0x000ea20000008800 */
[----:B------:R-:W-:Y:S01]  /*7db0*/  ISETP.NE.AND P0, PT, R63, RZ, PT ;  /* 0x000000ff3f00720c */ /* 0x000fe20003f05270 */
[----:B------:R-:W-:Y:S01]  /*7dc0*/  IMAD.U32 R2, RZ, RZ, UR52 ;  /* 0x00000034ff027e24 */ /* 0x000fe2000f8e00ff */
[----:B------:R-:W-:Y:S04]  /*7dd0*/  UIADD3 UR4, UPT, UPT, UR52, 0x1, URZ ;  /* 0x0000000134047890 */ /* 0x000fe8000fffe0ff */
[----:B------:R-:W-:Y:S04]  /*7de0*/  UISETP.NE.AND UP0, UPT, UR4, 0x3, UPT ;  /* 0x000000030400788c */ /* 0x000fe8000bf05270 */
[----:B------:R-:W-:Y:S03]  /*7df0*/  USEL UR52, UR4, URZ, UP0 ;  /* 0x000000ff04347287 */ /* 0x000fe60008000000 */
[----:B------:R-:W-:Y:S05]  /*7e00*/  @P0 LEA R2, R2, UR49, 0x3 ;  /* 0x0000003102020c11 */ /* 0x000fea000f8e18ff */
[----:B------:R-:W-:Y:S05]  /*7e10*/  @P0 VIADD R2, R2, 0xe8 ;  /* 0x000000e802020836 */ /* 0x000fea0000000000 */
[----:B--2---:R-:W-:Y:S04]  /*7e20*/  @P0 PRMT R0, R0, 0x654, R2 ;  /* 0x0000065400000816 */ /* 0x004fe80000000002 */
[----:B------:R2:W-:Y:S03]  /*7e30*/  @P0 SYNCS.ARRIVE.TRANS64.RED.A1T0 RZ, [R0+URZ], RZ ;  /* 0x000000ff00ff09a7 */ /* 0x0005e600081004ff */
.L_x_118:
[----:B------:R-:W-:Y:S01]  /*7e40*/  R2UR UR6, R62 ;  /* 0x000000003e0672ca */ /* 0x000fe200000e0000 */
[----:B------:R-:W-:Y:S01]  /*7e50*/  UIADD3 UR54, UPT, UPT, UR54, 0x2, URZ ;  /* 0x0000000236367890 */ /* 0x000fe2000fffe0ff */
[----:B------:R-:W-:Y:S02]  /*7e60*/  R2UR UR5, R52 ;  /* 0x00000000340572ca */ /* 0x000fe400000e0000 */
[----:B------:R-:W-:Y:S02]  /*7e70*/  R2UR UR4, R53 ;  /* 0x00000000350472ca */ /* 0x000fe400000e0000 */
[----:B------:R-:W-:Y:S02]  /*7e80*/  R2UR UR53, R56 ;  /* 0x00000000383572ca */ /* 0x000fe400000e0000 */
[----:B------:R-:W-:Y:S02]  /*7e90*/  ISETP.NE.AND P0, PT, R22, 0x2, PT ;  /* 0x000000021600780c */ /* 0x000fe40003f05270 */
[----:B------:R-:W-:Y:S02]  /*7ea0*/  LOP3.LUT R44, R44, 0x1, RZ, 0x3c, !PT ;  /* 0x000000012c2c7812 */ /* 0x000fe400078e3cff */
[----:B--2---:R-:W-:Y:S01]  /*7eb0*/  SEL R0, RZ, 0x1, P0 ;  /* 0x00000001ff007807 */ /* 0x004fe20000000000 */
[----:B------:R-:W-:Y:S01]  /*7ec0*/  UISETP.NE.AND UP0, UPT, UR6, URZ, UPT ;  /* 0x000000ff0600728c */ /* 0x000fe2000bf05270 */
[----:B------:R-:W-:Y:S01]  /*7ed0*/  SEL R22, R22, RZ, P0 ;  /* 0x000000ff16167207 */ /* 0x000fe20000000000 */
[----:B------:R-:W-:Y:S01]  /*7ee0*/  UIADD3 UR23, UPT, UPT, UR36, UR5, URZ ;  /* 0x0000000524177290 */ /* 0x000fe2000fffe0ff */
[----:B------:R-:W-:Y:S01]  /*7ef0*/  LOP3.LUT R45, R45, R0, RZ, 0x3c, !PT ;  /* 0x000000002d2d7212 */ /* 0x000fe200078e3cff */
[----:B------:R-:W-:Y:S05]  /*7f00*/  UIADD3 UR51, UPT, UPT, UR37, UR4, URZ ;  /* 0x0000000425337290 */ /* 0x000fea000fffe0ff */
[----:B------:R-:W-:Y:S07]  /*7f10*/  BRA.U UP0, `(.L_x_119) ;  /* 0xffffffdd00007547 */ /* 0x000fee000b83ffff */
[----:B------:R-:W-:-:S13]  /*7f20*/  R2UR UR4, R54 ;  /* 0x00000000360472ca */ /* 0x000fda00000e0000 */
[----:B------:R-:W-:-:S09]  /*7f30*/  UISETP.NE.AND UP0, UPT, UR4, URZ, UPT ;  /* 0x000000ff0400728c */ /* 0x000fd2000bf05270 */
[----:B------:R-:W-:Y:S05]  /*7f40*/  BRA.U !UP0, `(.L_x_120) ;  /* 0x0000000108487547 */ /* 0x000fea000b800000 */
[----:B------:R-:W2:Y:S02]  /*7f50*/  LDCU.64 UR4, c[0x0][0x990] ;  /* 0x00013200ff0477ac */ /* 0x000ea40008000a00 */
[----:B--2---:R-:W-:-:S04]  /*7f60*/  UISETP.NE.U32.AND UP0, UPT, UR4, URZ, UPT ;  /* 0x000000ff0400728c */ /* 0x004fc8000bf05070 */
[----:B------:R-:W-:-:S09]  /*7f70*/  UISETP.NE.AND.EX UP0, UPT, UR5, URZ, UPT, UP0 ;  /* 0x000000ff0500728c */ /* 0x000fd2000bf05300 */
[----:B------:R-:W-:Y:S05]  /*7f80*/  BRA.U UP0, `(.L_x_121) ;  /* 0x00000001000c7547 */ /* 0x000fea000b800000 */
[----:B------:R-:W-:-:S13]  /*7f90*/  FSETP.NEU.AND P0, PT, R26, RZ, PT ;  /* 0x000000ff1a00720b */ /* 0x000fda0003f0d000 */
[----:B------:R-:W-:Y:S05]  /*7fa0*/  @!P0 EXIT ;  /* 0x000000000000894d */ /* 0x000fea0003800000 */
[----:B------:R-:W-:Y:S05]  /*7fb0*/  BRA `(.L_x_120) ;  /* 0x00000000002c7947 */ /* 0x000fea0003800000 */
.L_x_121:
[----:B------:R-:W-:Y:S01]  /*7fc0*/  ISETP.NE.AND P0, PT, R61, RZ, PT ;  /* 0x000000ff3d00720c */ /* 0x000fe20003f05270 */
[----:B------:R-:W-:-:S12]  /*7fd0*/  BSSY.RECONVERGENT B0, `(.L_x_120) ;  /* 0x0000009000007945 */ /* 0x000fd80003800200 */
[----:B------:R-:W-:Y:S05]  /*7fe0*/  @P0 BRA `(.L_x_122) ;  /* 0x0000000000140947 */ /* 0x000fea0003800000 */
[----:B------:R-:W2:Y:S02]  /*7ff0*/  LDCU.64 UR4, c[0x0][0x988] ;  /* 0x00013100ff0477ac */ /* 0x000ea40008000a00 */
[----:B--2---:R-:W-:-:S04]  /*8000*/  ISETP.NE.U32.AND P0, PT, RZ, UR4, PT ;  /* 0x00000004ff007c0c */ /* 0x004fc8000bf05070 */
[----:B------:R-:W-:-:S13]  /*8010*/  ISETP.NE.AND.EX P0, PT, RZ, UR5, PT, P0 ;  /* 0x00000005ff007c0c */ /* 0x000fda000bf05300 */
[----:B------:R-:W-:Y:S05]  /*8020*/  @!P0 EXIT ;  /* 0x000000000000894d */ /* 0x000fea0003800000 */
[----:B------:R-:W-:Y:S05]  /*8030*/  BRA `(.L_x_123) ;  /* 0x0000000000087947 */ /* 0x000fea0003800000 */
.L_x_122:
[----:B------:R-:W-:-:S13]  /*8040*/  FSETP.NEU.AND P0, PT, R26, RZ, PT ;  /* 0x000000ff1a00720b */ /* 0x000fda0003f0d000 */
[----:B------:R-:W-:Y:S05]  /*8050*/  @!P0 EXIT ;  /* 0x000000000000894d */ /* 0x000fea0003800000 */
.L_x_123:
[----:B------:R-:W-:Y:S05]  /*8060*/  BSYNC.RECONVERGENT B0 ;  /* 0x0000000000007941 */ /* 0x000fea0003800200 */
.L_x_120:
[----:B------:R-:W2:Y:S01]  /*8070*/  S2UR UR5, SR_CgaCtaId ;  /* 0x00000000000579c3 */ /* 0x000ea20000008800 */
[----:B------:R-:W-:Y:S01]  /*8080*/  ULEA UR4, UR52, UR49, 0x3 ;  /* 0x0000003134047291 */ /* 0x000fe2000f8e18ff */
[----:B------:R-:W-:-:S04]  /*8090*/  DEPBAR.LE SB0, 0x0 ;  /* 0x000080000000791a */ /* 0x000fc80000000000 */
[----:B------:R-:W-:-:S04]  /*80a0*/  UIADD3 UR4, UPT, UPT, UR4, 0xe8, URZ ;  /* 0x000000e804047890 */ /* 0x000fc8000fffe0ff */
[----:B--2---:R-:W-:-:S09]  /*80b0*/  UPRMT UR4, UR5, 0x654, UR4 ;  /* 0x0000065405047896 */ /* 0x004fd20008000004 */
[----:B------:R-:W-:Y:S01]  /*80c0*/  SYNCS.ARRIVE.TRANS64.RED.A1T0 RZ, [UR4], RZ ;  /* 0x000000ffffff79a7 */ /* 0x000fe20008100404 */
[----:B------:R-:W-:Y:S05]  /*80d0*/  EXIT ;  /* 0x000000000000794d */ /* 0x000fea0003800000 */
.L_x_25:
[----:B------:R-:W-:Y:S07]  /*80e0*/  MOV R0, UR9 ;  /* 0x0000000900007c02 */ /* 0x000fee0008000f00 */
.L_x_124:
[----:B--2---:R2:W3:Y:S02]  /*80f0*/  SYNCS.PHASECHK.TRANS64.TRYWAIT P0, [R0+URZ+0x68], R5 ;  /* 0x00006805000075a7 */ /* 0x0044e400080011ff */
[----:B---3--:R-:W-:Y:S05]  /*8100*/  @!P0 NANOSLEEP.SYNCS 0x989680 ;  /* 0x009896800000895d */ /* 0x008fea0003900000 */
[----:B------:R-:W3:Y:S02]  /*8110*/  @!P0 SYNCS.PHASECHK.TRANS64 P0, [R0+URZ+0x68], R5 ;  /* 0x00006805000085a7 */ /* 0x000ee400080010ff */
[----:B---3--:R-:W-:Y:S05]  /*8120*/  @!P0 BRA `(.L_x_124) ;  /* 0xfffffffc00f08947 */ /* 0x008fea000383ffff */
[----:B------:R-:W-:Y:S05]  /*8130*/  BRA `(.L_x_24) ;  /* 0xffffff9800b07947 */ /* 0x000fea000383ffff */
.L_x_32:
[----:B------:R-:W-:Y:S07]  /*8140*/  MOV R0, UR9 ;  /* 0x0000000900007c02 */ /* 0x000fee0008000f00 */
.L_x_125:
[----:B-1----:R1:W2:Y:S02]  /*8150*/  SYNCS.PHASECHK.TRANS64.TRYWAIT P0, [R0+URZ+0x68], R5 ;  /* 0x00006805000075a7 */ /* 0x0022a400080011ff */
[----:B--2---:R-:W-:Y:S05]  /*8160*/  @!P0 NANOSLEEP.SYNCS 0x989680 ;  /* 0x009896800000895d */ /* 0x004fea0003900000 */
[----:B------:R-:W2:Y:S02]  /*8170*/  @!P0 SYNCS.PHASECHK.TRANS64 P0, [R0+URZ+0x68], R5 ;  /* 0x00006805000085a7 */ /* 0x000ea400080010ff */
[----:B--2---:R-:W-:Y:S05]  /*8180*/  @!P0 BRA `(.L_x_125) ;  /* 0xfffffffc00f08947 */ /* 0x004fea000383ffff */
[----:B------:R-:W-:Y:S05]  /*8190*/  BRA `(.L_x_31) ;  /* 0xffffffa0004c7947 */ /* 0x000fea000383ffff */
.L_x_37:
[----:B-1----:R-:W-:-:S07]  /*81a0*/  MOV R0, UR29 ;  /* 0x0000001d00007c02 */ /* 0x002fce0008000f00 */
.L_x_126:
[----:B-1----:R1:W2:Y:S02]  /*81b0*/  SYNCS.PHASECHK.TRANS64.TRYWAIT P0, [R0+URZ+0x110], R4 ;  /* 0x00011004000075a7 */ /* 0x0022a400080011ff */
[----:B--2---:R-:W-:Y:S05]  /*81c0*/  @!P0 NANOSLEEP.SYNCS 0x989680 ;  /* 0x009896800000895d */ /* 0x004fea0003900000 */
[----:B------:R-:W2:Y:S02]  /*81d0*/  @!P0 SYNCS.PHASECHK.TRANS64 P0, [R0+URZ+0x110], R4 ;  /* 0x00011004000085a7 */ /* 0x000ea400080010ff */
[----:B--2---:R-:W-:Y:S05]  /*81e0*/  @!P0 BRA `(.L_x_126) ;  /* 0xfffffffc00f08947 */ /* 0x004fea000383ffff */
[----:B------:R-:W-:Y:S05]  /*81f0*/  BRA `(.L_x_127) ;  /* 0xffffffa400307947 */ /* 0x000fea000383ffff */
.L_x_41:
[----:B------:R-:W-:-:S07]  /*8200*/  MOV R0, UR4 ;  /* 0x0000000400007c02 */ /* 0x000fce0008000f00 */
.L_x_128:
[----:B-1----:R1:W2:Y:S02]  /*8210*/  SYNCS.PHASECHK.TRANS64.TRYWAIT P0, [R0+URZ], R2 ;  /* 0x00000002000075a7 */ /* 0x0022a400080011ff */
[----:B--2---:R-:W-:Y:S05]  /*8220*/  @!P0 NANOSLEEP.SYNCS 0x989680 ;  /* 0x009896800000895d */ /* 0x004fea0003900000 */
[----:B------:R-:W2:Y:S02]  /*8230*/  @!P0 SYNCS.PHASECHK.TRANS64 P0, [R0+URZ], R2 ;  /* 0x00000002000085a7 */ /* 0x000ea400080010ff */
[----:B--2---:R-:W-:Y:S05]  /*8240*/  @!P0 BRA `(.L_x_128) ;  /* 0xfffffffc00f08947 */ /* 0x004fea000383ffff */
[----:B------:R-:W-:Y:S05]  /*8250*/  BRA `(.L_x_129) ;  /* 0xffffffa800c47947 */ /* 0x000fea000383ffff */
.L_x_42:
[----:B------:R-:W-:-:S07]  /*8260*/  MOV R0, UR5 ;  /* 0x0000000500007c02 */ /* 0x000fce0008000f00 */
.L_x_130:
[----:B-1----:R1:W2:Y:S02]  /*8270*/  SYNCS.PHASECHK.TRANS64.TRYWAIT P0, [R0+URZ], R3 ;  /* 0x00000003000075a7 */ /* 0x0022a400080011ff */
[----:B--2---:R-:W-:Y:S05]  /*8280*/  @!P0 NANOSLEEP.SYNCS 0x989680 ;  /* 0x009896800000895d */ /* 0x004fea0003900000 */
[----:B------:R-:W2:Y:S02]  /*8290*/  @!P0 SYNCS.PHASECHK.TRANS64 P0, [R0+URZ], R3 ;  /* 0x00000003000085a7 */ /* 0x000ea400080010ff */
[----:B--2---:R-:W-:Y:S05]  /*82a0*/  @!P0 BRA `(.L_x_130) ;  /* 0xfffffffc00f08947 */ /* 0x004fea000383ffff */
[----:B------:R-:W-:Y:S05]  /*82b0*/  BRA `(.L_x_131) ;  /* 0xffffffa800d07947 */ /* 0x000fea000383ffff */
.L_x_43:
[----:B------:R-:W-:-:S07]  /*82c0*/  MOV R0, UR5 ;  /* 0x0000000500007c02 */ /* 0x000fce0008000f00 */
.L_x_132:
[----:B-1----:R1:W2:Y:S02]  /*82d0*/  SYNCS.PHASECHK.TRANS64.TRYWAIT P0, [R0+URZ], R3 ;  /* 0x00000003000075a7 */ /* 0x0022a400080011ff */
[----:B--2---:R-:W-:Y:S05]  /*82e0*/  @!P0 NANOSLEEP.SYNCS 0x989680 ;  /* 0x009896800000895d */ /* 0x004fea0003900000 */
[----:B------:R-:W2:Y:S02]  /*82f0*/  @!P0 SYNCS.PHASECHK.TRANS64 P0, [R0+URZ], R3 ;  /* 0x00000003000085a7 */ /* 0x000ea400080010ff */
[----:B--2---:R-:W-:Y:S05]  /*8300*/  @!P0 BRA `(.L_x_132) ;  /* 0xfffffffc00f08947 */ /* 0x004fea000383ffff */
[----:B------:R-:W-:Y:S05]  /*8310*/  BRA `(.L_x_133) ;  /* 0xffffffa800dc7947 */ /* 0x000fea000383ffff */
.L_x_44:
[----:B------:R-:W-:-:S07]  /*8320*/  MOV R0, UR5 ;  /* 0x0000000500007c02 */ /* 0x000fce0008000f00 */
.L_x_134:
[----:B-1----:R1:W2:Y:S02]  /*8330*/  SYNCS.PHASECHK.TRANS64.TRYWAIT P0, [R0+URZ], R3 ;  /* 0x00000003000075a7 */ /* 0x0022a400080011ff */
[----:B--2---:R-:W-:Y:S05]  /*8340*/  @!P0 NANOSLEEP.SYNCS 0x989680 ;  /* 0x009896800000895d */ /* 0x004fea0003900000 */
[----:B------:R-:W2:Y:S02]  /*8350*/  @!P0 SYNCS.PHASECHK.TRANS64 P0, [R0+URZ], R3 ;  /* 0x00000003000085a7 */ /* 0x000ea400080010ff */
[----:B--2---:R-:W-:Y:S05]  /*8360*/  @!P0 BRA `(.L_x_134) ;  /* 0xfffffffc00f08947 */ /* 0x004fea000383ffff */
[----:B------:R-:W-:Y:S05]  /*8370*/  BRA `(.L_x_135) ;  /* 0xffffffa800e87947 */ /* 0x000fea000383ffff */
.L_x_45:
[----:B------:R-:W-:-:S07]  /*8380*/  MOV R0, UR5 ;  /* 0x0000000500007c02 */ /* 0x000fce0008000f00 */
.L_x_136:
[----:B-1----:R1:W2:Y:S02]  /*8390*/  SYNCS.PHASECHK.TRANS64.TRYWAIT P0, [R0+URZ], R3 ;  /* 0x00000003000075a7 */ /* 0x0022a400080011ff */
[----:B--2---:R-:W-:Y:S05]  /*83a0*/  @!P0 NANOSLEEP.SYNCS 0x989680 ;  /* 0x009896800000895d */ /* 0x004fea0003900000 */
[----:B------:R-:W2:Y:S02]  /*83b0*/  @!P0 SYNCS.PHASECHK.TRANS64 P0, [R0+URZ], R3 ;  /* 0x00000003000085a7 */ /* 0x000ea400080010ff */
[----:B--2---:R-:W-:Y:S05]  /*83c0*/  @!P0 BRA `(.L_x_136) ;  /* 0xfffffffc00f08947 */ /* 0x004fea000383ffff */
[----:B------:R-:W-:Y:S05]  /*83d0*/  BRA `(.L_x_137) ;  /* 0xffffffa800f47947 */ /* 0x000fea000383ffff */
.L_x_46:
[----:B------:R-:W-:-:S07]  /*83e0*/  MOV R0, UR5 ;  /* 0x0000000500007c02 */ /* 0x000fce0008000f00 */
.L_x_138:
[----:B-1----:R1:W2:Y:S02]  /*83f0*/  SYNCS.PHASECHK.TRANS64.TRYWAIT P0, [R0+URZ], R3 ;  /* 0x00000003000075a7 */ /* 0x0022a400080011ff */
[----:B--2---:R-:W-:Y:S05]  /*8400*/  @!P0 NANOSLEEP.SYNCS 0x989680 ;  /* 0x009896800000895d */ /* 0x004fea0003900000 */
[----:B------:R-:W2:Y:S02]  /*8410*/  @!P0 SYNCS.PHASECHK.TRANS64 P0, [R0+URZ], R3 ;  /* 0x00000003000085a7 */ /* 0x000ea400080010ff */
[----:B--2---:R-:W-:Y:S05]  /*8420*/  @!P0 BRA `(.L_x_138) ;  /* 0xfffffffc00f08947 */ /* 0x004fea000383ffff */
[----:B------:R-:W-:Y:S05]  /*8430*/  BRA `(.L_x_139) ;  /* 0xffffffac00007947 */ /* 0x000fea000383ffff */
.L_x_47:
[----:B------:R-:W-:-:S07]  /*8440*/  MOV R0, UR5 ;  /* 0x0000000500007c02 */ /* 0x000fce0008000f00 */
.L_x_140:
[----:B-1----:R1:W2:Y:S02]  /*8450*/  SYNCS.PHASECHK.TRANS64.TRYWAIT P0, [R0+URZ], R3 ;  /* 0x00000003000075a7 */ /* 0x0022a400080011ff */
[----:B--2---:R-:W-:Y:S05]  /*8460*/  @!P0 NANOSLEEP.SYNCS 0x989680 ;  /* 0x009896800000895d */ /* 0x004fea0003900000 */
[----:B------:R-:W2:Y:S02]  /*8470*/  @!P0 SYNCS.PHASECHK.TRANS64 P0, [R0+URZ], R3 ;  /* 0x00000003000085a7 */ /* 0x000ea400080010ff */
[----:B--2---:R-:W-:Y:S05]  /*8480*/  @!P0 BRA `(.L_x_140) ;  /* 0xfffffffc00f08947 */ /* 0x004fea000383ffff */
[----:B------:R-:W-:Y:S05]  /*8490*/  BRA `(.L_x_141) ;  /* 0xffffffac000c7947 */ /* 0x000fea000383ffff */
.L_x_48:
[----:B------:R-:W-:-:S07]  /*84a0*/  MOV R0, UR5 ;  /* 0x0000000500007c02 */ /* 0x000fce0008000f00 */
.L_x_142:
[----:B-1----:R1:W2:Y:S02]  /*84b0*/  SYNCS.PHASECHK.TRANS64.TRYWAIT P0, [R0+URZ], R3 ;  /* 0x00000003000075a7 */ /* 0x0022a400080011ff */
[----:B--2---:R-:W-:Y:S05]  /*84c0*/  @!P0 NANOSLEEP.SYNCS 0x989680 ;  /* 0x009896800000895d */ /* 0x004fea0003900000 */
[----:B------:R-:W2:Y:S02]  /*84d0*/  @!P0 SYNCS.PHASECHK.TRANS64 P0, [R0+URZ], R3 ;  /* 0x00000003000085a7 */ /* 0x000ea400080010ff */
[----:B--2---:R-:W-:Y:S05]  /*84e0*/  @!P0 BRA `(.L_x_142) ;  /* 0xfffffffc00f08947 */ /* 0x004fea000383ffff */
[----:B------:R-:W-:Y:S05]  /*84f0*/  BRA `(.L_x_143) ;  /* 0xffffffac00187947 */ /* 0x000fea000383ffff */
.L_x_49:
[----:B------:R-:W-:-:S07]  /*8500*/  MOV R0, UR5 ;  /* 0x0000000500007c02 */ /* 0x000fce0008000f00 */
.L_x_144:
[----:B-1----:R1:W2:Y:S02]  /*8510*/  SYNCS.PHASECHK.TRANS64.TRYWAIT P0, [R0+URZ], R3 ;  /* 0x00000003000075a7 */ /* 0x0022a400080011ff */
[----:B--2---:R-:W-:Y:S05]  /*8520*/  @!P0 NANOSLEEP.SYNCS 0x989680 ;  /* 0x009896800000895d */ /* 0x004fea0003900000 */
[----:B------:R-:W2:Y:S02]  /*8530*/  @!P0 SYNCS.PHASECHK.TRANS64 P0, [R0+URZ], R3 ;  /* 0x00000003000085a7 */ /* 0x000ea400080010ff */
[----:B--2---:R-:W-:Y:S05]  /*8540*/  @!P0 BRA `(.L_x_144) ;  /* 0xfffffffc00f08947 */ /* 0x004fea000383ffff */
[----:B------:R-:W-:Y:S05]  /*8550*/  BRA `(.L_x_145) ;  /* 0xffffffac00247947 */ /* 0x000fea000383ffff */
.L_x_50:
[----:B------:R-:W-:-:S07]  /*8560*/  MOV R0, UR5 ;  /* 0x0000000500007c02 */ /* 0x000fce0008000f00 */
.L_x_146:
[----:B-1----:R1:W2:Y:S02]  /*8570*/  SYNCS.PHASECHK.TRANS64.TRYWAIT P0, [R0+URZ], R3 ;  /* 0x00000003000075a7 */ /* 0x0022a400080011ff */
[----:B--2---:R-:W-:Y:S05]  /*8580*/  @!P0 NANOSLEEP.SYNCS 0x989680 ;  /* 0x009896800000895d */ /* 0x004fea0003900000 */
[----:B------:R-:W2:Y:S02]  /*8590*/  @!P0 SYNCS.PHASECHK.TRANS64 P0, [R0+URZ], R3 ;  /* 0x00000003000085a7 */ /* 0x000ea400080010ff */
[----:B--2---:R-:W-:Y:S05]  /*85a0*/  @!P0 BRA `(.L_x_146) ;  /* 0xfffffffc00f08947 */ /* 0x004fea000383ffff */
[----:B------:R-:W-:Y:S05]  /*85b0*/  BRA `(.L_x_147) ;  /* 0xffffffac00307947 */ /* 0x000fea000383ffff */
.L_x_51:
[----:B------:R-:W-:-:S07]  /*85c0*/  MOV R0, UR5 ;  /* 0x0000000500007c02 */ /* 0x000fce0008000f00 */
.L_x_148:
[----:B-1----:R1:W2:Y:S02]  /*85d0*/  SYNCS.PHASECHK.TRANS64.TRYWAIT P0, [R0+URZ], R3 ;  /* 0x00000003000075a7 */ /* 0x0022a400080011ff */
[----:B--2---:R-:W-:Y:S05]  /*85e0*/  @!P0 NANOSLEEP.SYNCS 0x989680 ;  /* 0x009896800000895d */ /* 0x004fea0003900000 */
[----:B------:R-:W2:Y:S02]  /*85f0*/  @!P0 SYNCS.PHASECHK.TRANS64 P0, [R0+URZ], R3 ;  /* 0x00000003000085a7 */ /* 0x000ea400080010ff */
[----:B--2---:R-:W-:Y:S05]  /*8600*/  @!P0 BRA `(.L_x_148) ;  /* 0xfffffffc00f08947 */ /* 0x004fea000383ffff */
[----:B------:R-:W-:Y:S05]  /*8610*/  BRA `(.L_x_149) ;  /* 0xffffffac003c7947 */ /* 0x000fea000383ffff */
.L_x_52:
[----:B------:R-:W-:-:S07]  /*8620*/  MOV R0, UR5 ;  /* 0x0000000500007c02 */ /* 0x000fce0008000f00 */
.L_x_150:
[----:B-1----:R1:W2:Y:S02]  /*8630*/  SYNCS.PHASECHK.TRANS64.TRYWAIT P0, [R0+URZ], R3 ;  /* 0x00000003000075a7 */ /* 0x0022a400080011ff */
[----:B--2---:R-:W-:Y:S05]  /*8640*/  @!P0 NANOSLEEP.SYNCS 0x989680 ;  /* 0x009896800000895d */ /* 0x004fea0003900000 */
[----:B------:R-:W2:Y:S02]  /*8650*/  @!P0 SYNCS.PHASECHK.TRANS64 P0, [R0+URZ], R3 ;  /* 0x00000003000085a7 */ /* 0x000ea400080010ff */
[----:B--2---:R-:W-:Y:S05]  /*8660*/  @!P0 BRA `(.L_x_150) ;  /* 0xfffffffc00f08947 */ /* 0x004fea000383ffff */
[----:B------:R-:W-:Y:S05]  /*8670*/  BRA `(.L_x_151) ;  /* 0xffffffac00487947 */ /* 0x000fea000383ffff */
.L_x_55:
[----:B------:R-:W-:-:S07]  /*8680*/  MOV R4, UR4 ;  /* 0x0000000400047c02 */ /* 0x000fce0008000f00 */
.L_x_152:
[----:B--2---:R2:W3:Y:S02]  /*8690*/  SYNCS.PHASECHK.TRANS64.TRYWAIT P1, [R4+URZ+0x118], R6 ;  /* 0x00011806040075a7 */ /* 0x0044e400080211ff */
[----:B---3--:R-:W-:Y:S05]  /*86a0*/  @!P1 NANOSLEEP.SYNCS 0x989680 ;  /* 0x009896800000995d */ /* 0x008fea0003900000 */
[----:B------:R-:W3:Y:S02]  /*86b0*/  @!P1 SYNCS.PHASECHK.TRANS64 P1, [R4+URZ+0x118], R6 ;  /* 0x00011806040095a7 */ /* 0x000ee400080210ff */
[----:B---3--:R-:W-:Y:S05]  /*86c0*/  @!P1 BRA `(.L_x_152) ;  /* 0xfffffffc00f09947 */ /* 0x008fea000383ffff */
[----:B------:R-:W-:Y:S05]  /*86d0*/  BRA `(.L_x_153) ;  /* 0xffffffac00b47947 */ /* 0x000fea000383ffff */
.L_x_56:
[----:B--2---:R-:W-:-:S07]  /*86e0*/  MOV R4, UR4 ;  /* 0x0000000400047c02 */ /* 0x004fce0008000f00 */
.L_x_154:
[----:B--2---:R2:W3:Y:S02]  /*86f0*/  SYNCS.PHASECHK.TRANS64.TRYWAIT P1, [R4+URZ+0x110], R5 ;  /* 0x00011005040075a7 */ /* 0x0044e400080211ff */
[----:B---3--:R-:W-:Y:S05]  /*8700*/  @!P1 NANOSLEEP.SYNCS 0x989680 ;  /* 0x009896800000995d */ /* 0x008fea0003900000 */
[----:B------:R-:W3:Y:S02]  /*8710*/  @!P1 SYNCS.PHASECHK.TRANS64 P1, [R4+URZ+0x110], R5 ;  /* 0x00011005040095a7 */ /* 0x000ee400080210ff */
[----:B---3--:R-:W-:Y:S05]  /*8720*/  @!P1 BRA `(.L_x_154) ;  /* 0xfffffffc00f09947 */ /* 0x008fea000383ffff */
[----:B------:R-:W-:Y:S05]  /*8730*/  BRA `(.L_x_155) ;  /* 0xffffffac00bc7947 */ /* 0x000fea000383ffff */
.L_x_64:
[----:B------:R-:W-:-:S07]  /*8740*/  MOV R0, UR20 ;  /* 0x0000001400007c02 */ /* 0x000fce0008000f00 */
.L_x_156:
[----:B-1----:R1:W2:Y:S02]  /*8750*/  SYNCS.PHASECHK.TRANS64.TRYWAIT P0, [R0+URZ+0x110], R4 ;  /* 0x00011004000075a7 */ /* 0x0022a400080011ff */
[----:B--2---:R-:W-:Y:S05]  /*8760*/  @!P0 NANOSLEEP.SYNCS 0x989680 ;  /* 0x009896800000895d */ /* 0x004fea0003900000 */
[----:B------:R-:W2:Y:S02]  /*8770*/  @!P0 SYNCS.PHASECHK.TRANS64 P0, [R0+URZ+0x110], R4 ;  /* 0x00011004000085a7 */ /* 0x000ea400080010ff */
[----:B--2---:R-:W-:Y:S05]  /*8780*/  @!P0 BRA `(.L_x_156) ;  /* 0xfffffffc00f08947 */ /* 0x004fea000383ffff */
[----:B------:R-:W-:Y:S05]  /*8790*/  BRA `(.L_x_157) ;  /* 0xffffffb400507947 */ /* 0x000fea000383ffff */
.L_x_65:
[----:B------:R-:W-:-:S07]  /*87a0*/  MOV R4, UR25 ;  /* 0x0000001900047c02 */ /* 0x000fce0008000f00 */
.L_x_158:
[----:B-1----:R1:W2:Y:S02]  /*87b0*/  SYNCS.PHASECHK.TRANS64.TRYWAIT P0, [R4+URZ+0x130], R0 ;  /* 0x00013000040075a7 */ /* 0x0022a400080011ff */
[----:B--2---:R-:W-:Y:S05]  /*87c0*/  @!P0 NANOSLEEP.SYNCS 0x989680 ;  /* 0x009896800000895d */ /* 0x004fea0003900000 */
[----:B------:R-:W2:Y:S02]  /*87d0*/  @!P0 SYNCS.PHASECHK.TRANS64 P0, [R4+URZ+0x130], R0 ;  /* 0x00013000040085a7 */ /* 0x000ea400080010ff */
[----:B--2---:R-:W-:Y:S05]  /*87e0*/  @!P0 BRA `(.L_x_158) ;  /* 0xfffffffc00f08947 */ /* 0x004fea000383ffff */
[----:B------:R-:W-:Y:S05]  /*87f0*/  BRA `(.L_x_159) ;  /* 0xffffffb4006c7947 */ /* 0x000fea000383ffff */
.L_x_68:
[----:B-1----:R-:W-:Y:S07]  /*8800*/  MOV R0, UR18 ;  /* 0x0000001200007c02 */ /* 0x002fee0008000f00 */
.L_x_160:
[----:B-1----:R1:W2:Y:S02]  /*8810*/  SYNCS.PHASECHK.TRANS64.TRYWAIT P0, [R0+URZ], R5 ;  /* 0x00000005000075a7 */ /* 0x0022a400080011ff */
[----:B--2---:R-:W-:Y:S05]  /*8820*/  @!P0 NANOSLEEP.SYNCS 0x989680 ;  /* 0x009896800000895d */ /* 0x004fea0003900000 */
[----:B------:R-:W2:Y:S02]  /*8830*/  @!P0 SYNCS.PHASECHK.TRANS64 P0, [R0+URZ], R5 ;  /* 0x00000005000085a7 */ /* 0x000ea400080010ff */
[----:B--2---:R-:W-:Y:S05]  /*8840*/  @!P0 BRA `(.L_x_160) ;  /* 0xfffffffc00f08947 */ /* 0x004fea000383ffff */
[----:B------:R-:W-:Y:S05]  /*8850*/  BRA `(.L_x_67) ;  /* 0xffffffb400907947 */ /* 0x000fea000383ffff */
.L_x_71:
[----:B------:R-:W-:-:S07]  /*8860*/  MOV R0, UR4 ;  /* 0x0000000400007c02 */ /* 0x000fce0008000f00 */
.L_x_161:
[----:B-1----:R1:W3:Y:S02]  /*8870*/  SYNCS.PHASECHK.TRANS64.TRYWAIT P0, [R0+URZ], R3 ;  /* 0x00000003000075a7 */ /* 0x0022e400080011ff */
[----:B---3--:R-:W-:Y:S05]  /*8880*/  @!P0 NANOSLEEP.SYNCS 0x989680 ;  /* 0x009896800000895d */ /* 0x008fea0003900000 */
[----:B------:R-:W3:Y:S02]  /*8890*/  @!P0 SYNCS.PHASECHK.TRANS64 P0, [R0+URZ], R3 ;  /* 0x00000003000085a7 */ /* 0x000ee400080010ff */
[----:B---3--:R-:W-:Y:S05]  /*88a0*/  @!P0 BRA `(.L_x_161) ;  /* 0xfffffffc00f08947 */ /* 0x008fea000383ffff */
[----:B------:R-:W-:Y:S05]  /*88b0*/  BRA `(.L_x_162) ;  /* 0xffffffb8008c7947 */ /* 0x000fea000383ffff */
.L_x_72:
[----:B------:R-:W-:-:S07]  /*88c0*/  MOV R0, UR4 ;  /* 0x0000000400007c02 */ /* 0x000fce0008000f00 */
.L_x_163:
[----:B-1----:R1:W2:Y:S02]  /*88d0*/  SYNCS.PHASECHK.TRANS64.TRYWAIT P0, [R0+URZ], R3 ;  /* 0x00000003000075a7 */ /* 0x0022a400080011ff */
[----:B--2---:R-:W-:Y:S05]  /*88e0*/  @!P0 NANOSLEEP.SYNCS 0x989680 ;  /* 0x009896800000895d */ /* 0x004fea0003900000 */
[----:B------:R-:W2:Y:S02]  /*88f0*/  @!P0 SYNCS.PHASECHK.TRANS64 P0, [R0+URZ], R3 ;  /* 0x00000003000085a7 */ /* 0x000ea400080010ff */
[----:B--2---:R-:W-:Y:S05]  /*8900*/  @!P0 BRA `(.L_x_163) ;  /* 0xfffffffc00f08947 */ /* 0x004fea000383ffff */
[----:B------:R-:W-:Y:S05]  /*8910*/  BRA `(.L_x_164) ;  /* 0xffffffb800987947 */ /* 0x000fea000383ffff */
.L_x_77:
[----:B------:R-:W-:Y:S07]  /*8920*/  MOV R0, UR24 ;  /* 0x0000001800007c02 */ /* 0x000fee0008000f00 */
.L_x_165:
[----:B---3--:R3:W4:Y:S02]  /*8930*/  SYNCS.PHASECHK.TRANS64.TRYWAIT P0, [R0+URZ+0x110], R2 ;  /* 0x00011002000075a7 */ /* 0x00872400080011ff */
[----:B----4-:R-:W-:Y:S05]  /*8940*/  @!P0 NANOSLEEP.SYNCS 0x989680 ;  /* 0x009896800000895d */ /* 0x010fea0003900000 */
[----:B------:R-:W4:Y:S02]  /*8950*/  @!P0 SYNCS.PHASECHK.TRANS64 P0, [R0+URZ+0x110], R2 ;  /* 0x00011002000085a7 */ /* 0x000f2400080010ff */
[----:B----4-:R-:W-:Y:S05]  /*8960*/  @!P0 BRA `(.L_x_165) ;  /* 0xfffffffc00f08947 */ /* 0x010fea000383ffff */
[----:B------:R-:W-:Y:S05]  /*8970*/  BRA `(.L_x_166) ;  /* 0xffffffbc00d47947 */ /* 0x000fea000383ffff */
.L_x_80:
[----:B------:R-:W-:Y:S07]  /*8980*/  MOV R0, UR24 ;  /* 0x0000001800007c02 */ /* 0x000fee0008000f00 */
.L_x_167:
[----:B-1----:R1:W3:Y:S02]  /*8990*/  SYNCS.PHASECHK.TRANS64.TRYWAIT P2, [R0+URZ+0x108], R2 ;  /* 0x00010802000075a7 */ /* 0x0022e400080411ff */
[----:B---3--:R-:W-:Y:S05]  /*89a0*/  @!P2 NANOSLEEP.SYNCS 0x989680 ;  /* 0x009896800000a95d */ /* 0x008fea0003900000 */
[----:B------:R-:W3:Y:S02]  /*89b0*/  @!P2 SYNCS.PHASECHK.TRANS64 P2, [R0+URZ+0x108], R2 ;  /* 0x000108020000a5a7 */ /* 0x000ee400080410ff */
[----:B---3--:R-:W-:Y:S05]  /*89c0*/  @!P2 BRA `(.L_x_167) ;  /* 0xfffffffc00f0a947 */ /* 0x008fea000383ffff */
[----:B------:R-:W-:Y:S05]  /*89d0*/  BRA `(.L_x_79) ;  /* 0xffffffc400347947 */ /* 0x000fea000383ffff */
.L_x_83:
[----:B------:R-:W-:Y:S07]  /*89e0*/  MOV R2, UR7 ;  /* 0x0000000700027c02 */ /* 0x000fee0008000f00 */
.L_x_168:
[----:B-1----:R1:W3:Y:S02]  /*89f0*/  SYNCS.PHASECHK.TRANS64.TRYWAIT P1, [R2+URZ+0xe8], R8 ;  /* 0x0000e808020075a7 */ /* 0x0022e400080211ff */
[----:B---3--:R-:W-:Y:S05]  /*8a00*/  @!P1 NANOSLEEP.SYNCS 0x989680 ;  /* 0x009896800000995d */ /* 0x008fea0003900000 */
[----:B------:R-:W3:Y:S02]  /*8a10*/  @!P1 SYNCS.PHASECHK.TRANS64 P1, [R2+URZ+0xe8], R8 ;  /* 0x0000e808020095a7 */ /* 0x000ee400080210ff */
[----:B---3--:R-:W-:Y:S05]  /*8a20*/  @!P1 BRA `(.L_x_168) ;  /* 0xfffffffc00f09947 */ /* 0x008fea000383ffff */
[----:B------:R-:W-:Y:S05]  /*8a30*/  BRA `(.L_x_169) ;  /* 0xffffffc400f07947 */ /* 0x000fea000383ffff */
.L_x_84:
[----:B------:R-:W-:Y:S07]  /*8a40*/  MOV R0, UR4 ;  /* 0x0000000400007c02 */ /* 0x000fee0008000f00 */
.L_x_170:
[----:B-1----:R1:W3:Y:S02]  /*8a50*/  SYNCS.PHASECHK.TRANS64.TRYWAIT P0, [R0+URZ+0xe8], R2 ;  /* 0x0000e802000075a7 */ /* 0x0022e400080011ff */
[----:B---3--:R-:W-:Y:S05]  /*8a60*/  @!P0 NANOSLEEP.SYNCS 0x989680 ;  /* 0x009896800000895d */ /* 0x008fea0003900000 */
[----:B------:R-:W3:Y:S02]  /*8a70*/  @!P0 SYNCS.PHASECHK.TRANS64 P0, [R0+URZ+0xe8], R2 ;  /* 0x0000e802000085a7 */ /* 0x000ee400080010ff */
[----:B---3--:R-:W-:Y:S05]  /*8a80*/  @!P0 BRA `(.L_x_170) ;  /* 0xfffffffc00f08947 */ /* 0x008fea000383ffff */
[----:B------:R-:W-:Y:S05]  /*8a90*/  BRA `(.L_x_171) ;  /* 0xffffffc800607947 */ /* 0x000fea000383ffff */
.L_x_86:
[----:B------:R-:W-:-:S07]  /*8aa0*/  MOV R0, UR4 ;  /* 0x0000000400007c02 */ /* 0x000fce0008000f00 */
.L_x_172:
[----:B-1----:R1:W4:Y:S02]  /*8ab0*/  SYNCS.PHASECHK.TRANS64.TRYWAIT P0, [R0+URZ], R2 ;  /* 0x00000002000075a7 */ /* 0x00232400080011ff */
[----:B----4-:R-:W-:Y:S05]  /*8ac0*/  @!P0 NANOSLEEP.SYNCS 0x989680 ;  /* 0x009896800000895d */ /* 0x010fea0003900000 */
[----:B------:R-:W4:Y:S02]  /*8ad0*/  @!P0 SYNCS.PHASECHK.TRANS64 P0, [R0+URZ], R2 ;  /* 0x00000002000085a7 */ /* 0x000f2400080010ff */
[----:B----4-:R-:W-:Y:S05]  /*8ae0*/  @!P0 BRA `(.L_x_172) ;  /* 0xfffffffc00f08947 */ /* 0x010fea000383ffff */
[----:B------:R-:W-:Y:S05]  /*8af0*/  BRA `(.L_x_173) ;  /* 0xffffffc800ec7947 */ /* 0x000fea000383ffff */
.L_x_87:
[----:B------:R-:W-:-:S07]  /*8b00*/  MOV R0, UR5 ;  /* 0x0000000500007c02 */ /* 0x000fce0008000f00 */
.L_x_174:
[----:B-1----:R1:W3:Y:S02]  /*8b10*/  SYNCS.PHASECHK.TRANS64.TRYWAIT P0, [R0+URZ], R2 ;  /* 0x00000002000075a7 */ /* 0x0022e400080011ff */
[----:B---3--:R-:W-:Y:S05]  /*8b20*/  @!P0 NANOSLEEP.SYNCS 0x989680 ;  /* 0x009896800000895d */ /* 0x008fea0003900000 */
[----:B------:R-:W3:Y:S02]  /*8b30*/  @!P0 SYNCS.PHASECHK.TRANS64 P0, [R0+URZ], R2 ;  /* 0x00000002000085a7 */ /* 0x000ee400080010ff */
[----:B---3--:R-:W-:Y:S05]  /*8b40*/  @!P0 BRA `(.L_x_174) ;  /* 0xfffffffc00f08947 */ /* 0x008fea000383ffff */
[----:B------:R-:W-:Y:S05]  /*8b50*/  BRA `(.L_x_175) ;  /* 0xffffffc800f87947 */ /* 0x000fea000383ffff */
.L_x_89:
[----:B------:R-:W-:Y:S07]  /*8b60*/  MOV R0, UR49 ;  /* 0x0000003100007c02 */ /* 0x000fee0008000f00 */
.L_x_176:
[----:B-1----:R1:W2:Y:S02]  /*8b70*/  SYNCS.PHASECHK.TRANS64.TRYWAIT P0, [R0+URZ+0x110], R2 ;  /* 0x00011002000075a7 */ /* 0x0022a400080011ff */
[----:B--2---:R-:W-:Y:S05]  /*8b80*/  @!P0 NANOSLEEP.SYNCS 0x989680 ;  /* 0x009896800000895d */ /* 0x004fea0003900000 */
[----:B------:R-:W2:Y:S02]  /*8b90*/  @!P0 SYNCS.PHASECHK.TRANS64 P0, [R0+URZ+0x110], R2 ;  /* 0x00011002000085a7 */ /* 0x000ea400080010ff */
[----:B--2---:R-:W-:Y:S05]  /*8ba0*/  @!P0 BRA `(.L_x_176) ;  /* 0xfffffffc00f08947 */ /* 0x004fea000383ffff */
[----:B------:R-:W-:Y:S05]  /*8bb0*/  BRA `(.L_x_177) ;  /* 0xffffffcc00e47947 */ /* 0x000fea000383ffff */
.L_x_99:
[----:B-1----:R1:W2:Y:S02]  /*8bc0*/  SYNCS.PHASECHK.TRANS64.TRYWAIT P1, [R0+URZ+0xd0], R4 ;  /* 0x0000d004000075a7 */ /* 0x0022a400080211ff */
[----:B--2---:R-:W-:Y:S05]  /*8bd0*/  @!P1 NANOSLEEP.SYNCS 0x989680 ;  /* 0x009896800000995d */ /* 0x004fea0003900000 */
[----:B------:R-:W2:Y:S02]  /*8be0*/  @!P1 SYNCS.PHASECHK.TRANS64 P1, [R0+URZ+0xd0], R4 ;  /* 0x0000d004000095a7 */ /* 0x000ea400080210ff */
[----:B--2---:R-:W-:Y:S05]  /*8bf0*/  @!P1 BRA `(.L_x_99) ;  /* 0xfffffffc00f09947 */ /* 0x004fea000383ffff */
[----:B------:R-:W-:Y:S05]  /*8c00*/  BRA `(.L_x_98) ;  /* 0xffffffdc00ac7947 */ /* 0x000fea000383ffff */
.L_x_101:
[----:B--2---:R2:W3:Y:S02]  /*8c10*/  SYNCS.PHASECHK.TRANS64.TRYWAIT P0, [R27+URZ+0x120], R3 ;  /* 0x000120031b0075a7 */ /* 0x0044e400080011ff */
[----:B---3--:R-:W-:Y:S05]  /*8c20*/  @!P0 NANOSLEEP.SYNCS 0x989680 ;  /* 0x009896800000895d */ /* 0x008fea0003900000 */
[----:B------:R-:W3:Y:S02]  /*8c30*/  @!P0 SYNCS.PHASECHK.TRANS64 P0, [R27+URZ+0x120], R3 ;  /* 0x000120031b0085a7 */ /* 0x000ee400080010ff */
[----:B---3--:R-:W-:Y:S05]  /*8c40*/  @!P0 BRA `(.L_x_101) ;  /* 0xfffffffc00f08947 */ /* 0x008fea000383ffff */
[----:B------:R-:W-:Y:S05]  /*8c50*/  BRA `(.L_x_100) ;  /* 0xffffffdc00fc7947 */ /* 0x000fea000383ffff */
.L_x_112:
[----:B-1----:R1:W2:Y:S02]  /*8c60*/  SYNCS.PHASECHK.TRANS64.TRYWAIT P0, [R3+URZ+0xd0], R65 ;  /* 0x0000d041030075a7 */ /* 0x0022a400080011ff */
[----:B--2---:R-:W-:Y:S05]  /*8c70*/  @!P0 NANOSLEEP.SYNCS 0x989680 ;  /* 0x009896800000895d */ /* 0x004fea0003900000 */
[----:B------:R-:W2:Y:S02]  /*8c80*/  @!P0 SYNCS.PHASECHK.TRANS64 P0, [R3+URZ+0xd0], R65 ;  /* 0x0000d041030085a7 */ /* 0x000ea400080010ff */
[----:B--2---:R-:W-:Y:S05]  /*8c90*/  @!P0 BRA `(.L_x_112) ;  /* 0xfffffffc00f08947 */ /* 0x004fea000383ffff */
[----:B------:R-:W-:Y:S05]  /*8ca0*/  BRA `(.L_x_111) ;  /* 0xffffffe8001c7947 */ /* 0x000fea000383ffff */
        .weak           $__internal_0_$__cuda_sm10x_tcgen05_guardrail_trap_col_being_dealloced_not_returned_by_alloc
        .type           $__internal_0_$__cuda_sm10x_tcgen05_guardrail_trap_col_being_dealloced_not_returned_by_alloc,@function
        .size           $__internal_0_$__cuda_sm10x_tcgen05_guardrail_trap_col_being_dealloced_not_returned_by_alloc,($__internal_1_$__cuda_sm10x_tcgen05_guardrail_trap_phase_invalid_during_alloc - $__internal_0_$__cuda_sm10x_tcgen05_guardrail_trap_col_being_dealloced_not_returned_by_alloc)
$__internal_0_$__cuda_sm10x_tcgen05_guardrail_trap_col_being_dealloced_not_returned_by_alloc:
[----:B------:R-:W-:Y:S05]  /*8cb0*/  BPT.TRAP 0x1 ;  /* 0x000000040000795c */ /* 0x000fea0000300000 */
[----:B------:R-:W-:-:S04]  /*8cc0*/  MOV R3, 0x0 ;  /* 0x0000000000037802 */ /* 0x000fc80000000f00 */
[----:B------:R-:W-:Y:S05]  /*8cd0*/  RET.REL.NODEC R2 `(_ZN7cutlass13device_kernelINS_4conv6kernel13ConvUniversalINS1_16ConvProblemShapeILNS1_8OperatorE0ELi3EEENS1_10collective14CollectiveConvINS1_47MainloopSm100TmaUmmaWarpSpecializedImplicitGemmILS5_0ELi13ELi3ELi1ELi2EN4cute5tupleIJNSA_1CILi2EEENSC_ILi1EEESE_EEEEENSB_IJNSC_ILi64EEESH_NSB_IJSH_EEEEEENS_10bfloat16_tESK_NSA_8TiledMMAINSA_8MMA_AtomIJNSA_20SM100_MMA_F16BF16_SSISK_SK_fLi64ELi64ELNSA_4UMMA5MajorE0ELSP_0ELNSO_7ScaleInE0ELSQ_0EEEEEENSA_6LayoutINSB_IJSE_SE_SE_EEENSB_IJNSC_ILi0EEESV_SV_EEEEENSB_IJNSA_10UnderscoreESY_SY_EEEEENS7_6detail27Sm100ImplicitGemmTileTraitsINSA_20SM90_TMA_LOAD_IM2COLENSA_14ComposedLayoutINSA_7SwizzleILi3ELi4ELi3EEENSA_18smem_ptr_flag_bitsILi16EEENST_INSB_IJNSC_ILi8EEESH_EEENSB_IJSH_SE_EEEEEEEvEENS12_INSA_23SM90_TMA_LOAD_MULTICASTES1D_vEEEENS_8epilogue10collective18CollectiveEpilogueINS1I_23Sm100TmaWarpSpecializedILi3ELi2ELi16ELb1ELb0EEEJSJ_NSB_IJNST_ISH_SE_EENST_INSC_ILi32EEESE_EEEEESK_NSB_IJNSB_IJllllEEESE_SV_EEESK_S1S_NS1I_6fusion15FusionCallbacksIS1M_NS1T_17LinearCombinationISK_fSK_fLNS_15FloatRoundStyleE2EEESJ_S1Q_JEEENSA_5SM1004TMEM4LOAD26SM100_TMEM_LOAD_16dp256b4xES13_NS14_INS15_ILi2ELi4ELi3EEES18_NST_INSB_IJS19_S1O_EEENSB_IJS1O_SE_EEEEEEENSA_17SM75_U32x4_LDSM_NENSA_21SM90_TMA_STORE_IM2COLES27_NSA_17SM90_U32x4_STSM_NENSA_39AutoVectorizingCopyWithAssumedAlignmentILi128EEEEEEvvEEEEvNT_6ParamsE) ;  /* 0xffffff7002c87950 */ /* 0x000fea0003c3ffff */
        .weak           $__internal_1_$__cuda_sm10x_tcgen05_guardrail_trap_phase_invalid_during_alloc
        .type           $__internal_1_$__cuda_sm10x_tcgen05_guardrail_trap_phase_invalid_during_alloc,@function
        .size           $__internal_1_$__cuda_sm10x_tcgen05_guardrail_trap_phase_invalid_during_alloc,($__internal_2_$__cuda_sm10x_tcgen05_guardrail_trap_unallocated_columns_being_dealloced - $__internal_1_$__cuda_sm10x_tcgen05_guardrail_trap_phase_invalid_during_alloc)
$__internal_1_$__cuda_sm10x_tcgen05_guardrail_trap_phase_invalid_during_alloc:
[----:B------:R-:W-:Y:S05]  /*8ce0*/  BPT.TRAP 0x1 ;  /* 0x000000040000795c */ /* 0x000fea0000300000 */
[----:B------:R-:W-:-:S04]  /*8cf0*/  HFMA2 R3, -RZ, RZ, 0, 0 ;  /* 0x00000000ff037431 */ /* 0x000fc800000001ff */
[----:B------:R-:W-:Y:S05]  /*8d00*/  RET.REL.NODEC R2 `(_ZN7cutlass13device_kernelINS_4conv6kernel13ConvUniversalINS1_16ConvProblemShapeILNS1_8OperatorE0ELi3EEENS1_10collective14CollectiveConvINS1_47MainloopSm100TmaUmmaWarpSpecializedImplicitGemmILS5_0ELi13ELi3ELi1ELi2EN4cute5tupleIJNSA_1CILi2EEENSC_ILi1EEESE_EEEEENSB_IJNSC_ILi64EEESH_NSB_IJSH_EEEEEENS_10bfloat16_tESK_NSA_8TiledMMAINSA_8MMA_AtomIJNSA_20SM100_MMA_F16BF16_SSISK_SK_fLi64ELi64ELNSA_4UMMA5MajorE0ELSP_0ELNSO_7ScaleInE0ELSQ_0EEEEEENSA_6LayoutINSB_IJSE_SE_SE_EEENSB_IJNSC_ILi0EEESV_SV_EEEEENSB_IJNSA_10UnderscoreESY_SY_EEEEENS7_6detail27Sm100ImplicitGemmTileTraitsINSA_20SM90_TMA_LOAD_IM2COLENSA_14ComposedLayoutINSA_7SwizzleILi3ELi4ELi3EEENSA_18smem_ptr_flag_bitsILi16EEENST_INSB_IJNSC_ILi8EEESH_EEENSB_IJSH_SE_EEEEEEEvEENS12_INSA_23SM90_TMA_LOAD_MULTICASTES1D_vEEEENS_8epilogue10collective18CollectiveEpilogueINS1I_23Sm100TmaWarpSpecializedILi3ELi2ELi16ELb1ELb0EEEJSJ_NSB_IJNST_ISH_SE_EENST_INSC_ILi32EEESE_EEEEESK_NSB_IJNSB_IJllllEEESE_SV_EEESK_S1S_NS1I_6fusion15FusionCallbacksIS1M_NS1T_17LinearCombinationISK_fSK_fLNS_15FloatRoundStyleE2EEESJ_S1Q_JEEENSA_5SM1004TMEM4LOAD26SM100_TMEM_LOAD_16dp256b4xES13_NS14_INS15_ILi2ELi4ELi3EEES18_NST_INSB_IJS19_S1O_EEENSB_IJS1O_SE_EEEEEEENSA_17SM75_U32x4_LDSM_NENSA_21SM90_TMA_STORE_IM2COLES27_NSA_17SM90_U32x4_STSM_NENSA_39AutoVectorizingCopyWithAssumedAlignmentILi128EEEEEEvvEEEEvNT_6ParamsE) ;  /* 0xffffff7002bc7950 */ /* 0x000fea0003c3ffff */
        .weak           $__internal_2_$__cuda_sm10x_tcgen05_guardrail_trap_unallocated_columns_being_dealloced
        .type           $__internal_2_$__cuda_sm10x_tcgen05_guardrail_trap_unallocated_columns_being_dealloced,@function
        .size           $__internal_2_$__cuda_sm10x_tcgen05_guardrail_trap_unallocated_columns_being_dealloced,(.L_x_179 - $__internal_2_$__cuda_sm10x_tcgen05_guardrail_trap_unallocated_columns_being_dealloced)
$__internal_2_$__cuda_sm10x_tcgen05_guardrail_trap_unallocated_columns_being_dealloced:
[----:B------:R-:W-:Y:S05]  /*8d10*/  BPT.TRAP 0x1 ;  /* 0x000000040000795c */ /* 0x000fea0000300000 */
[----:B------:R-:W-:-:S04]  /*8d20*/  MOV R3, 0x0 ;  /* 0x0000000000037802 */ /* 0x000fc80000000f00 */
[----:B------:R-:W-:Y:S05]  /*8d30*/  RET.REL.NODEC R2 `(_ZN7cutlass13device_kernelINS_4conv6kernel13ConvUniversalINS1_16ConvProblemShapeILNS1_8OperatorE0ELi3EEENS1_10collective14CollectiveConvINS1_47MainloopSm100TmaUmmaWarpSpecializedImplicitGemmILS5_0ELi13ELi3ELi1ELi2EN4cute5tupleIJNSA_1CILi2EEENSC_ILi1EEESE_EEEEENSB_IJNSC_ILi64EEESH_NSB_IJSH_EEEEEENS_10bfloat16_tESK_NSA_8TiledMMAINSA_8MMA_AtomIJNSA_20SM100_MMA_F16BF16_SSISK_SK_fLi64ELi64ELNSA_4UMMA5MajorE0ELSP_0ELNSO_7ScaleInE0ELSQ_0EEEEEENSA_6LayoutINSB_IJSE_SE_SE_EEENSB_IJNSC_ILi0EEESV_SV_EEEEENSB_IJNSA_10UnderscoreESY_SY_EEEEENS7_6detail27Sm100ImplicitGemmTileTraitsINSA_20SM90_TMA_LOAD_IM2COLENSA_14ComposedLayoutINSA_7SwizzleILi3ELi4ELi3EEENSA_18smem_ptr_flag_bitsILi16EEENST_INSB_IJNSC_ILi8EEESH_EEENSB_IJSH_SE_EEEEEEEvEENS12_INSA_23SM90_TMA_LOAD_MULTICASTES1D_vEEEENS_8epilogue10collective18CollectiveEpilogueINS1I_23Sm100TmaWarpSpecializedILi3ELi2ELi16ELb1ELb0EEEJSJ_NSB_IJNST_ISH_SE_EENST_INSC_ILi32EEESE_EEEEESK_NSB_IJNSB_IJllllEEESE_SV_EEESK_S1S_NS1I_6fusion15FusionCallbacksIS1M_NS1T_17LinearCombinationISK_fSK_fLNS_15FloatRoundStyleE2EEESJ_S1Q_JEEENSA_5SM1004TMEM4LOAD26SM100_TMEM_LOAD_16dp256b4xES13_NS14_INS15_ILi2ELi4ELi3EEES18_NST_INSB_IJS19_S1O_EEENSB_IJS1O_SE_EEEEEEENSA_17SM75_U32x4_LDSM_NENSA_21SM90_TMA_STORE_IM2COLES27_NSA_17SM90_U32x4_STSM_NENSA_39AutoVectorizingCopyWithAssumedAlignmentILi128EEEEEEvvEEEEvNT_6ParamsE) ;  /* 0xffffff7002b07950 */ /* 0x000fea0003c3ffff */
.L_x_178:
[----:B------:R-:W-:-:S00]  /*8d40*/  BRA `(.L_x_178) ;  /* 0xfffffffc00fc7947 */ /* 0x000fc0000383ffff */
[----:B------:R-:W-:-:S00]  /*8d50*/  NOP ;  /* 0x0000000000007918 */ /* 0x000fc00000000000 */
        /* <DEDUP_REMOVED lines=10> */
.L_x_179:


//--------------------- .nv.global.init           --------------------------
	.section	.nv.global.init,"aw",@progbits
.nv.global.init:
	.type		$str$29,@object
	.size		$str$29,($str$30 - $str$29)
$str$29:
        /*0000*/ 	.byte	0x28, 0x61, 0x64, 0x64, 0x72, 0x65, 0x73, 0x73, 0x20, 0x26, 0x20, 0x6d, 0x61, 0x73, 0x6b, 0x29
        /*0010*/ 	.byte	0x20, 0x3d, 0x3d, 0x20, 0x30, 0x00
	.type		$str$30,@object
	.size		$str$30,($str$28 - $str$30)
$str$30:
        /*0016*/ 	.byte	0x2f, 0x74, 0x6d, 0x70, 0x2f, 0x63, 0x75, 0x74, 0x6c, 0x61, 0x73, 0x73, 0x5f, 0x73, 0x77, 0x65
        /*0026*/ 	.byte	0x65, 0x70, 0x5f, 0x73, 0x72, 0x63, 0x2f, 0x69, 0x6e, 0x63, 0x6c, 0x75, 0x64, 0x65, 0x2f, 0x63
        /*0036*/ 	.byte	0x75, 0x74, 0x65, 0x2f, 0x70, 0x6f, 0x69, 0x6e, 0x74, 0x65, 0x72, 0x5f, 0x66, 0x6c, 0x61, 0x67
        /*0046*/ 	.byte	0x67, 0x65, 0x64, 0x2e, 0x68, 0x70, 0x70, 0x00
	.type		$str$28,@object
	.size		$str$28,($str$27 - $str$28)
$str$28:
        /*004e*/ 	.byte	0x2f, 0x74, 0x6d, 0x70, 0x2f, 0x63, 0x75, 0x74, 0x6c, 0x61, 0x73, 0x73, 0x5f, 0x73, 0x77, 0x65
        /*005e*/ 	.byte	0x65, 0x70, 0x5f, 0x73, 0x72, 0x63, 0x2f, 0x69, 0x6e, 0x63, 0x6c, 0x75, 0x64, 0x65, 0x2f, 0x63
        /*006e*/ 	.byte	0x75, 0x74, 0x65, 0x2f, 0x61, 0x74, 0x6f, 0x6d, 0x2f, 0x63, 0x6f, 0x70, 0x79, 0x5f, 0x74, 0x72
        /*007e*/ 	.byte	0x61, 0x69, 0x74, 0x73, 0x5f, 0x73, 0x6d, 0x31, 0x30, 0x30, 0x2e, 0x68, 0x70, 0x70, 0x00
	.type		$str$27,@object
	.size		$str$27,(__unnamed_1 - $str$27)
$str$27:
        /*008d*/ 	.byte	0x28, 0x28, 0x75, 0x69, 0x6e, 0x74, 0x33, 0x32, 0x5f, 0x74, 0x28, 0x74, 0x68, 0x72, 0x65, 0x61
        /*009d*/ 	.byte	0x64, 0x49, 0x64, 0x78, 0x2e, 0x78, 0x29, 0x20, 0x2f, 0x20, 0x33, 0x32, 0x29, 0x20, 0x25, 0x20
        /*00ad*/ 	.byte	0x34, 0x29, 0x20, 0x3d, 0x3d, 0x20, 0x28, 0x28, 0x28, 0x74, 0x6d, 0x65, 0x6d, 0x5f, 0x61, 0x64
        /*00bd*/ 	.byte	0x64, 0x72, 0x20, 0x3e, 0x3e, 0x20, 0x31, 0x36, 0x29, 0x20, 0x2f, 0x20, 0x33, 0x32, 0x29, 0x20
        /*00cd*/ 	.byte	0x25, 0x20, 0x34, 0x29, 0x00
	.type		__unnamed_1,@object
	.size		__unnamed_1,(__unnamed_2 - __unnamed_1)
__unnamed_1:
        /*00d2*/ 	.byte	0x61, 0x75, 0x74, 0x6f, 0x20, 0x63, 0x75, 0x74, 0x65, 0x3a, 0x3a, 0x61, 0x73, 0x5f, 0x70, 0x6f
        /* <DEDUP_REMOVED lines=24> */
        /*0262*/ 	.byte	0x30, 0x34, 0x38, 0x3e, 0x3e, 0x3e, 0x3e, 0x5d, 0x00
	.type		__unnamed_2,@object
	.size		__unnamed_2,(.L_2 - __unnamed_2)
__unnamed_2:
        /* <DEDUP_REMOVED lines=45> */
        /*053b*/ 	.byte	0x3e, 0x3e, 0x3e, 0x5d, 0x00
.L_2:


//--------------------- .nv.shared._ZN7cutlass13device_kernelINS_4conv6kernel13ConvUniversalINS1_16ConvProblemShapeILNS1_8OperatorE0ELi3EEENS1_10collective14CollectiveConvINS1_47MainloopSm100TmaUmmaWarpSpecializedImplicitGemmILS5_0ELi13ELi3ELi1ELi2EN4cute5tupleIJNSA_1CILi2EEENSC_ILi1EEESE_EEEEENSB_IJNSC_ILi64EEESH_NSB_IJSH_EEEEEENS_10bfloat16_tESK_NSA_8TiledMMAINSA_8MMA_AtomIJNSA_20SM100_MMA_F16BF16_SSISK_SK_fLi64ELi64ELNSA_4UMMA5MajorE0ELSP_0ELNSO_7ScaleInE0ELSQ_0EEEEEENSA_6LayoutINSB_IJSE_SE_SE_EEENSB_IJNSC_ILi0EEESV_SV_EEEEENSB_IJNSA_10UnderscoreESY_SY_EEEEENS7_6detail27Sm100ImplicitGemmTileTraitsINSA_20SM90_TMA_LOAD_IM2COLENSA_14ComposedLayoutINSA_7SwizzleILi3ELi4ELi3EEENSA_18smem_ptr_flag_bitsILi16EEENST_INSB_IJNSC_ILi8EEESH_EEENSB_IJSH_SE_EEEEEEEvEENS12_INSA_23SM90_TMA_LOAD_MULTICASTES1D_vEEEENS_8epilogue10collective18CollectiveEpilogueINS1I_23Sm100TmaWarpSpecializedILi3ELi2ELi16ELb1ELb0EEEJSJ_NSB_IJNST_ISH_SE_EENST_INSC_ILi32EEESE_EEEEESK_NSB_IJNSB_IJllllEEESE_SV_EEESK_S1S_NS1I_6fusion15FusionCallbacksIS1M_NS1T_17LinearCombinationISK_fSK_fLNS_15FloatRoundStyleE2EEESJ_S1Q_JEEENSA_5SM1004TMEM4LOAD26SM100_TMEM_LOAD_16dp256b4xES13_NS14_INS15_ILi2ELi4ELi3EEES18_NST_INSB_IJS19_S1O_EEENSB_IJS1O_SE_EEEEEEENSA_17SM75_U32x4_LDSM_NENSA_21SM90_TMA_STORE_IM2COLES27_NSA_17SM90_U32x4_STSM_NENSA_39AutoVectorizingCopyWithAssumedAlignmentILi128EEEEEEvvEEEEvNT_6ParamsE --------------------------
	.section	.nv.shared._ZN7cutlass13device_kernelINS_4conv6kernel13ConvUniversalINS1_16ConvProblemShapeILNS1_8OperatorE0ELi3EEENS1_10collective14CollectiveConvINS1_47MainloopSm100TmaUmmaWarpSpecializedImplicitGemmILS5_0ELi13ELi3ELi1ELi2EN4cute5tupleIJNSA_1CILi2EEENSC_ILi1EEESE_EEEEENSB_IJNSC_ILi64EEESH_NSB_IJSH_EEEEEENS_10bfloat16_tESK_NSA_8TiledMMAINSA_8MMA_AtomIJNSA_20SM100_MMA_F16BF16_SSISK_SK_fLi64ELi64ELNSA_4UMMA5MajorE0ELSP_0ELNSO_7ScaleInE0ELSQ_0EEEEEENSA_6LayoutINSB_IJSE_SE_SE_EEENSB_IJNSC_ILi0EEESV_SV_EEEEENSB_IJNSA_10UnderscoreESY_SY_EEEEENS7_6detail27Sm100ImplicitGemmTileTraitsINSA_20SM90_TMA_LOAD_IM2COLENSA_14ComposedLayoutINSA_7SwizzleILi3ELi4ELi3EEENSA_18smem_ptr_flag_bitsILi16EEENST_INSB_IJNSC_ILi8EEESH_EEENSB_IJSH_SE_EEEEEEEvEENS12_INSA_23SM90_TMA_LOAD_MULTICASTES1D_vEEEENS_8epilogue10collective18CollectiveEpilogueINS1I_23Sm100TmaWarpSpecializedILi3ELi2ELi16ELb1ELb0EEEJSJ_NSB_IJNST_ISH_SE_EENST_INSC_ILi32EEESE_EEEEESK_NSB_IJNSB_IJllllEEESE_SV_EEESK_S1S_NS1I_6fusion15FusionCallbacksIS1M_NS1T_17LinearCombinationISK_fSK_fLNS_15FloatRoundStyleE2EEESJ_S1Q_JEEENSA_5SM1004TMEM4LOAD26SM100_TMEM_LOAD_16dp256b4xES13_NS14_INS15_ILi2ELi4ELi3EEES18_NST_INSB_IJS19_S1O_EEENSB_IJS1O_SE_EEEEEEENSA_17SM75_U32x4_LDSM_NENSA_21SM90_TMA_STORE_IM2COLES27_NSA_17SM90_U32x4_STSM_NENSA_39AutoVectorizingCopyWithAssumedAlignmentILi128EEEEEEvvEEEEvNT_6ParamsE,"aw",@nobits
	.sectionflags	@""
	.align	16
	.zero		1024


//--------------------- .nv.shared.reserved.0     --------------------------
	.section	.nv.shared.reserved.0,"aw",@nobits
	.weak		__nv_reservedSMEM_offset_0_alias
	.size		__nv_reservedSMEM_offset_0_alias, 0, 64
	.other		__nv_reservedSMEM_offset_0_alias,@"STO_CUDA_RESERVED_SHARED STV_DEFAULT"
__nv_reservedSMEM_offset_0_alias:
	.zero		0
.nv.shared.reserved.0:
	.zero		64
	.weak		__nv_reservedSMEM_tcgen05_partition
	.type		__nv_reservedSMEM_tcgen05_partition,@object
	.size		__nv_reservedSMEM_tcgen05_partition,(.L_0 - __nv_reservedSMEM_tcgen05_partition)
__nv_reservedSMEM_tcgen05_partition:
	.zero		32
.L_0:


//--------------------- .nv.global                --------------------------
	.section	.nv.global,"aw",@nobits
.nv.global:
	.type		_ZN39_INTERNAL_69af90d6_4_k_cu_5c9e231a_33444cute1_E,@object
	.size		_ZN39_INTERNAL_69af90d6_4_k_cu_5c9e231a_33444cute1_E,(_ZN39_INTERNAL_69af90d6_4_k_cu_5c9e231a_33444cuda3std3__45__cpo6cbeginE - _ZN39_INTERNAL_69af90d6_4_k_cu_5c9e231a_33444cute1_E)
_ZN39_INTERNAL_69af90d6_4_k_cu_5c9e231a_33444cute1_E:
	.zero		1
	.type		_ZN39_INTERNAL_69af90d6_4_k_cu_5c9e231a_33444cuda3std3__45__cpo6cbeginE,@object
	.size		_ZN39_INTERNAL_69af90d6_4_k_cu_5c9e231a_33444cuda3std3__45__cpo6cbeginE,(_ZN39_INTERNAL_69af90d6_4_k_cu_5c9e231a_33444cuda3std3__48in_placeE - _ZN39_INTERNAL_69af90d6_4_k_cu_5c9e231a_33444cuda3std3__45__cpo6cbeginE)
_ZN39_INTERNAL_69af90d6_4_k_cu_5c9e231a_33444cuda3std3__45__cpo6cbeginE:
	.zero		1
	.type		_ZN39_INTERNAL_69af90d6_4_k_cu_5c9e231a_33444cuda3std3__48in_placeE,@object
	.size		_ZN39_INTERNAL_69af90d6_4_k_cu_5c9e231a_33444cuda3std3__48in_placeE,(_ZN39_INTERNAL_69af90d6_4_k_cu_5c9e231a_33444cuda3std6ranges3__45__cpo9iter_moveE - _ZN39_INTERNAL_69af90d6_4_k_cu_5c9e231a_33444cuda3std3__48in_placeE)
_ZN39_INTERNAL_69af90d6_4_k_cu_5c9e231a_33444cuda3std3__48in_placeE:
	.zero		1
	.type		_ZN39_INTERNAL_69af90d6_4_k_cu_5c9e231a_33444cuda3std6ranges3__45__cpo9iter_moveE,@object
	.size		_ZN39_INTERNAL_69af90d6_4_k_cu_5c9e231a_33444cuda3std6ranges3__45__cpo9iter_moveE,(_ZN39_INTERNAL_69af90d6_4_k_cu_5c9e231a_33444cuda3std3__45__cpo5beginE - _ZN39_INTERNAL_69af90d6_4_k_cu_5c9e231a_33444cuda3std6ranges3__45__cpo9iter_moveE)
_ZN39_INTERNAL_69af90d6_4_k_cu_5c9e231a_33444cuda3std6ranges3__45__cpo9iter_moveE:
	.zero		1
	.type		_ZN39_INTERNAL_69af90d6_4_k_cu_5c9e231a_33444cuda3std3__45__cpo5beginE,@object
	.size		_ZN39_INTERNAL_69af90d6_4_k_cu_5c9e231a_33444cuda3std3__45__cpo5beginE,(_ZN39_INTERNAL_69af90d6_4_k_cu_5c9e231a_33444cuda3std3__441_GLOBAL__N__69af90d6_4_k_cu_5c9e231a_33446ignoreE - _ZN39_INTERNAL_69af90d6_4_k_cu_5c9e231a_33444cuda3std3__45__cpo5beginE)
_ZN39_INTERNAL_69af90d6_4_k_cu_5c9e231a_33444cuda3std3__45__cpo5beginE:
	.zero		1
	.type		_ZN39_INTERNAL_69af90d6_4_k_cu_5c9e231a_33444cuda3std3__441_GLOBAL__N__69af90d6_4_k_cu_5c9e231a_33446ignoreE,@object
	.size		_ZN39_INTERNAL_69af90d6_4_k_cu_5c9e231a_33444cuda3std3__441_GLOBAL__N__69af90d6_4_k_cu_5c9e231a_33446ignoreE,(_ZN39_INTERNAL_69af90d6_4_k_cu_5c9e231a_33444cute7productE - _ZN39_INTERNAL_69af90d6_4_k_cu_5c9e231a_33444cuda3std3__441_GLOBAL__N__69af90d6_4_k_cu_5c9e231a_33446ignoreE)
_ZN39_INTERNAL_69af90d6_4_k_cu_5c9e231a_33444cuda3std3__441_GLOBAL__N__69af90d6_4_k_cu_5c9e231a_33446ignoreE:
	.zero		1
	.type		_ZN39_INTERNAL_69af90d6_4_k_cu_5c9e231a_33444cute7productE,@object
	.size		_ZN39_INTERNAL_69af90d6_4_k_cu_5c9e231a_33444cute7productE,(_ZN39_INTERNAL_69af90d6_4_k_cu_5c9e231a_33444cuda3std3__45__cpo3endE - _ZN39_INTERNAL_69af90d6_4_k_cu_5c9e231a_33444cute7productE)
_ZN39_INTERNAL_69af90d6_4_k_cu_5c9e231a_33444cute7productE:
	.zero		1
	.type		_ZN39_INTERNAL_69af90d6_4_k_cu_5c9e231a_33444cuda3std3__45__cpo3endE,@object
	.size		_ZN39_INTERNAL_69af90d6_4_k_cu_5c9e231a_33444cuda3std3__45__cpo3endE,(_ZN39_INTERNAL_69af90d6_4_k_cu_5c9e231a_33444cuda3std3__419piecewise_constructE - _ZN39_INTERNAL_69af90d6_4_k_cu_5c9e231a_33444cuda3std3__45__cpo3endE)
_ZN39_INTERNAL_69af90d6_4_k_cu_5c9e231a_33444cuda3std3__45__cpo3endE:
	.zero		1
	.type		_ZN39_INTERNAL_69af90d6_4_k_cu_5c9e231a_33444cuda3std3__419piecewise_constructE,@object
	.size		_ZN39_INTERNAL_69af90d6_4_k_cu_5c9e231a_33444cuda3std3__419piecewise_constructE,(_ZN39_INTERNAL_69af90d6_4_k_cu_5c9e231a_33444cuda3std3__45__cpo4cendE - _ZN39_INTERNAL_69af90d6_4_k_cu_5c9e231a_33444cuda3std3__419piecewise_constructE)
_ZN39_INTERNAL_69af90d6_4_k_cu_5c9e231a_33444cuda3std3__419piecewise_constructE:
	.zero		1
	.type		_ZN39_INTERNAL_69af90d6_4_k_cu_5c9e231a_33444cuda3std3__45__cpo4cendE,@object
	.size		_ZN39_INTERNAL_69af90d6_4_k_cu_5c9e231a_33444cuda3std3__45__cpo4cendE,(_ZN39_INTERNAL_69af90d6_4_k_cu_5c9e231a_33444cuda3std6ranges3__45__cpo4swapE - _ZN39_INTERNAL_69af90d6_4_k_cu_5c9e231a_33444cuda3std3__45__cpo4cendE)
_ZN39_INTERNAL_69af90d6_4_k_cu_5c9e231a_33444cuda3std3__45__cpo4cendE:
	.zero		1
	.type		_ZN39_INTERNAL_69af90d6_4_k_cu_5c9e231a_33444cuda3std6ranges3__45__cpo4swapE,@object
	.size		_ZN39_INTERNAL_69af90d6_4_k_cu_5c9e231a_33444cuda3std6ranges3__45__cpo4swapE,(.L_10 - _ZN39_INTERNAL_69af90d6_4_k_cu_5c9e231a_33444cuda3std6ranges3__45__cpo4swapE)
_ZN39_INTERNAL_69af90d6_4_k_cu_5c9e231a_33444cuda3std6ranges3__45__cpo4swapE:
	.zero		1
.L_10:


//--------------------- .nv.constant0._ZN7cutlass13device_kernelINS_4conv6kernel13ConvUniversalINS1_16ConvProblemShapeILNS1_8OperatorE0ELi3EEENS1_10collective14CollectiveConvINS1_47MainloopSm100TmaUmmaWarpSpecializedImplicitGemmILS5_0ELi13ELi3ELi1ELi2EN4cute5tupleIJNSA_1CILi2EEENSC_ILi1EEESE_EEEEENSB_IJNSC_ILi64EEESH_NSB_IJSH_EEEEEENS_10bfloat16_tESK_NSA_8TiledMMAINSA_8MMA_AtomIJNSA_20SM100_MMA_F16BF16_SSISK_SK_fLi64ELi64ELNSA_4UMMA5MajorE0ELSP_0ELNSO_7ScaleInE0ELSQ_0EEEEEENSA_6LayoutINSB_IJSE_SE_SE_EEENSB_IJNSC_ILi0EEESV_SV_EEEEENSB_IJNSA_10UnderscoreESY_SY_EEEEENS7_6detail27Sm100ImplicitGemmTileTraitsINSA_20SM90_TMA_LOAD_IM2COLENSA_14ComposedLayoutINSA_7SwizzleILi3ELi4ELi3EEENSA_18smem_ptr_flag_bitsILi16EEENST_INSB_IJNSC_ILi8EEESH_EEENSB_IJSH_SE_EEEEEEEvEENS12_INSA_23SM90_TMA_LOAD_MULTICASTES1D_vEEEENS_8epilogue10collective18CollectiveEpilogueINS1I_23Sm100TmaWarpSpecializedILi3ELi2ELi16ELb1ELb0EEEJSJ_NSB_IJNST_ISH_SE_EENST_INSC_ILi32EEESE_EEEEESK_NSB_IJNSB_IJllllEEESE_SV_EEESK_S1S_NS1I_6fusion15FusionCallbacksIS1M_NS1T_17LinearCombinationISK_fSK_fLNS_15FloatRoundStyleE2EEESJ_S1Q_JEEENSA_5SM1004TMEM4LOAD26SM100_TMEM_LOAD_16dp256b4xES13_NS14_INS15_ILi2ELi4ELi3EEES18_NST_INSB_IJS19_S1O_EEENSB_IJS1O_SE_EEEEEEENSA_17SM75_U32x4_LDSM_NENSA_21SM90_TMA_STORE_IM2COLES27_NSA_17SM90_U32x4_STSM_NENSA_39AutoVectorizingCopyWithAssumedAlignmentILi128EEEEEEvvEEEEvNT_6ParamsE --------------------------
	.section	.nv.constant0._ZN7cutlass13device_kernelINS_4conv6kernel13ConvUniversalINS1_16ConvProblemShapeILNS1_8OperatorE0ELi3EEENS1_10collective14CollectiveConvINS1_47MainloopSm100TmaUmmaWarpSpecializedImplicitGemmILS5_0ELi13ELi3ELi1ELi2EN4cute5tupleIJNSA_1CILi2EEENSC_ILi1EEESE_EEEEENSB_IJNSC_ILi64EEESH_NSB_IJSH_EEEEEENS_10bfloat16_tESK_NSA_8TiledMMAINSA_8MMA_AtomIJNSA_20SM100_MMA_F16BF16_SSISK_SK_fLi64ELi64ELNSA_4UMMA5MajorE0ELSP_0ELNSO_7ScaleInE0ELSQ_0EEEEEENSA_6LayoutINSB_IJSE_SE_SE_EEENSB_IJNSC_ILi0EEESV_SV_EEEEENSB_IJNSA_10UnderscoreESY_SY_EEEEENS7_6detail27Sm100ImplicitGemmTileTraitsINSA_20SM90_TMA_LOAD_IM2COLENSA_14ComposedLayoutINSA_7SwizzleILi3ELi4ELi3EEENSA_18smem_ptr_flag_bitsILi16EEENST_INSB_IJNSC_ILi8EEESH_EEENSB_IJSH_SE_EEEEEEEvEENS12_INSA_23SM90_TMA_LOAD_MULTICASTES1D_vEEEENS_8epilogue10collective18CollectiveEpilogueINS1I_23Sm100TmaWarpSpecializedILi3ELi2ELi16ELb1ELb0EEEJSJ_NSB_IJNST_ISH_SE_EENST_INSC_ILi32EEESE_EEEEESK_NSB_IJNSB_IJllllEEESE_SV_EEESK_S1S_NS1I_6fusion15FusionCallbacksIS1M_NS1T_17LinearCombinationISK_fSK_fLNS_15FloatRoundStyleE2EEESJ_S1Q_JEEENSA_5SM1004TMEM4LOAD26SM100_TMEM_LOAD_16dp256b4xES13_NS14_INS15_ILi2ELi4ELi3EEES18_NST_INSB_IJS19_S1O_EEENSB_IJS1O_SE_EEEEEEENSA_17SM75_U32x4_LDSM_NENSA_21SM90_TMA_STORE_IM2COLES27_NSA_17SM90_U32x4_STSM_NENSA_39AutoVectorizingCopyWithAssumedAlignmentILi128EEEEEEvvEEEEvNT_6ParamsE,"a",@progbits
	.sectionflags	@""
	.align	4
.nv.constant0._ZN7cutlass13device_kernelINS_4conv6kernel13ConvUniversalINS1_16ConvProblemShapeILNS1_8OperatorE0ELi3EEENS1_10collective14CollectiveConvINS1_47MainloopSm100TmaUmmaWarpSpecializedImplicitGemmILS5_0ELi13ELi3ELi1ELi2EN4cute5tupleIJNSA_1CILi2EEENSC_ILi1EEESE_EEEEENSB_IJNSC_ILi64EEESH_NSB_IJSH_EEEEEENS_10bfloat16_tESK_NSA_8TiledMMAINSA_8MMA_AtomIJNSA_20SM100_MMA_F16BF16_SSISK_SK_fLi64ELi64ELNSA_4UMMA5MajorE0ELSP_0ELNSO_7ScaleInE0ELSQ_0EEEEEENSA_6LayoutINSB_IJSE_SE_SE_EEENSB_IJNSC_ILi0EEESV_SV_EEEEENSB_IJNSA_10UnderscoreESY_SY_EEEEENS7_6detail27Sm100ImplicitGemmTileTraitsINSA_20SM90_TMA_LOAD_IM2COLENSA_14ComposedLayoutINSA_7SwizzleILi3ELi4ELi3EEENSA_18smem_ptr_flag_bitsILi16EEENST_INSB_IJNSC_ILi8EEESH_EEENSB_IJSH_SE_EEEEEEEvEENS12_INSA_23SM90_TMA_LOAD_MULTICASTES1D_vEEEENS_8epilogue10collective18CollectiveEpilogueINS1I_23Sm100TmaWarpSpecializedILi3ELi2ELi16ELb1ELb0EEEJSJ_NSB_IJNST_ISH_SE_EENST_INSC_ILi32EEESE_EEEEESK_NSB_IJNSB_IJllllEEESE_SV_EEESK_S1S_NS1I_6fusion15FusionCallbacksIS1M_NS1T_17LinearCombinationISK_fSK_fLNS_15FloatRoundStyleE2EEESJ_S1Q_JEEENSA_5SM1004TMEM4LOAD26SM100_TMEM_LOAD_16dp256b4xES13_NS14_INS15_ILi2ELi4ELi3EEES18_NST_INSB_IJS19_S1O_EEENSB_IJS1O_SE_EEEEEEENSA_17SM75_U32x4_LDSM_NENSA_21SM90_TMA_STORE_IM2COLES27_NSA_17SM90_U32x4_STSM_NENSA_39AutoVectorizingCopyWithAssumedAlignmentILi128EEEEEEvvEEEEvNT_6ParamsE:
	.zero		3200


//--------------------- SYMBOLS --------------------------

	.type		.nv.reservedSmem.offset0,@object
	.size		.nv.reservedSmem.offset0,0x4
	.type		.nv.reservedSmem.cap,@object
	.size		.nv.reservedSmem.cap,0x4
	.type		__assertfail,@function
